//
// Generated by NVIDIA NVVM Compiler
//
// Compiler Build ID: CL-36424714
// Cuda compilation tools, release 13.0, V13.0.88
// Based on NVVM 20.0.0
//

.version 9.0
.target sm_100
.address_size 64

	// .globl	_Z31convolution_2D_const_mem_kernelPfS_iii
.const .align 4 .b8 F_2D[2500];
.const .align 4 .b8 F_3D[2916];

.visible .entry _Z31convolution_2D_const_mem_kernelPfS_iii(
	.param .u64 .ptr .align 1 _Z31convolution_2D_const_mem_kernelPfS_iii_param_0,
	.param .u64 .ptr .align 1 _Z31convolution_2D_const_mem_kernelPfS_iii_param_1,
	.param .u32 _Z31convolution_2D_const_mem_kernelPfS_iii_param_2,
	.param .u32 _Z31convolution_2D_const_mem_kernelPfS_iii_param_3,
	.param .u32 _Z31convolution_2D_const_mem_kernelPfS_iii_param_4
)
{
	.reg .pred 	%p<91>;
	.reg .b32 	%r<70>;
	.reg .b32 	%f<90>;
	.reg .b64 	%rd<52>;

	ld.param.u64 	%rd11, [_Z31convolution_2D_const_mem_kernelPfS_iii_param_0];
	ld.param.u64 	%rd10, [_Z31convolution_2D_const_mem_kernelPfS_iii_param_1];
	ld.param.u32 	%r30, [_Z31convolution_2D_const_mem_kernelPfS_iii_param_2];
	ld.param.u32 	%r31, [_Z31convolution_2D_const_mem_kernelPfS_iii_param_3];
	ld.param.u32 	%r33, [_Z31convolution_2D_const_mem_kernelPfS_iii_param_4];
	cvta.to.global.u64 	%rd1, %rd11;
	mov.u32 	%r34, %ctaid.x;
	mov.u32 	%r35, %ntid.x;
	mov.u32 	%r36, %tid.x;
	mad.lo.s32 	%r1, %r34, %r35, %r36;
	mov.u32 	%r37, %ctaid.y;
	mov.u32 	%r38, %ntid.y;
	mov.u32 	%r39, %tid.y;
	mad.lo.s32 	%r40, %r37, %r38, %r39;
	setp.ge.s32 	%p2, %r1, %r31;
	setp.ge.s32 	%p3, %r40, %r33;
	or.pred  	%p4, %p2, %p3;
	@%p4 bra 	$L__BB0_42;
	setp.lt.s32 	%p5, %r30, 0;
	mov.f32 	%f71, 0f00000000;
	@%p5 bra 	$L__BB0_41;
	shl.b32 	%r3, %r30, 1;
	sub.s32 	%r4, %r40, %r30;
	sub.s32 	%r5, %r1, %r30;
	max.s32 	%r6, %r3, 0;
	and.b32  	%r7, %r6, 2;
	and.b32  	%r8, %r6, 2147483640;
	neg.s32 	%r9, %r8;
	mov.f32 	%f71, 0f00000000;
	mov.b32 	%r62, 0;
	mov.u64 	%rd24, F_2D;
	cvt.s64.s32 	%rd38, %r5;
$L__BB0_3:
	setp.lt.s32 	%p6, %r3, 7;
	add.s32 	%r43, %r62, %r4;
	setp.gt.s32 	%p7, %r43, -1;
	setp.lt.s32 	%p8, %r43, %r33;
	and.pred  	%p1, %p7, %p8;
	mul.lo.s32 	%r11, %r43, %r31;
	mov.b32 	%r68, 0;
	@%p6 bra 	$L__BB0_22;
	add.s32 	%r63, %r5, %r11;
	mul.wide.u32 	%rd12, %r62, 100;
	add.s64 	%rd14, %rd24, %rd12;
	add.s64 	%rd51, %rd14, 16;
	mov.b32 	%r65, 3;
	mov.u32 	%r64, %r5;
	mov.u32 	%r66, %r9;
$L__BB0_5:
	.pragma "nounroll";
	setp.gt.s32 	%p9, %r64, -1;
	setp.lt.s32 	%p10, %r64, %r31;
	and.pred  	%p11, %p9, %p10;
	and.pred  	%p12, %p1, %p11;
	not.pred 	%p13, %p12;
	@%p13 bra 	$L__BB0_7;
	ld.const.f32 	%f39, [%rd51+-16];
	mul.wide.s32 	%rd15, %r63, 4;
	add.s64 	%rd16, %rd1, %rd15;
	ld.global.f32 	%f40, [%rd16];
	fma.rn.f32 	%f71, %f39, %f40, %f71;
$L__BB0_7:
	add.s32 	%r45, %r64, 1;
	setp.gt.s32 	%p14, %r45, -1;
	setp.lt.s32 	%p15, %r45, %r31;
	and.pred  	%p16, %p14, %p15;
	and.pred  	%p17, %p1, %p16;
	cvt.s64.s32 	%rd17, %r5;
	add.s32 	%r46, %r65, -3;
	cvt.s64.s32 	%rd18, %r46;
	cvt.s64.s32 	%rd19, %r11;
	add.s64 	%rd20, %rd18, %rd17;
	add.s64 	%rd21, %rd20, %rd19;
	shl.b64 	%rd22, %rd21, 2;
	add.s64 	%rd4, %rd1, %rd22;
	not.pred 	%p18, %p17;
	@%p18 bra 	$L__BB0_9;
	ld.const.f32 	%f41, [%rd51+-12];
	ld.global.f32 	%f42, [%rd4+4];
	fma.rn.f32 	%f71, %f41, %f42, %f71;
$L__BB0_9:
	add.s32 	%r47, %r64, 2;
	setp.gt.s32 	%p19, %r47, -1;
	setp.lt.s32 	%p20, %r47, %r31;
	and.pred  	%p21, %p19, %p20;
	and.pred  	%p22, %p1, %p21;
	not.pred 	%p23, %p22;
	@%p23 bra 	$L__BB0_11;
	ld.const.f32 	%f43, [%rd51+-8];
	ld.global.f32 	%f44, [%rd4+8];
	fma.rn.f32 	%f71, %f43, %f44, %f71;
$L__BB0_11:
	add.s32 	%r48, %r64, 3;
	setp.gt.s32 	%p24, %r48, -1;
	setp.lt.s32 	%p25, %r48, %r31;
	and.pred  	%p26, %p24, %p25;
	and.pred  	%p27, %p1, %p26;
	not.pred 	%p28, %p27;
	@%p28 bra 	$L__BB0_13;
	ld.const.f32 	%f45, [%rd51+-4];
	ld.global.f32 	%f46, [%rd4+12];
	fma.rn.f32 	%f71, %f45, %f46, %f71;
$L__BB0_13:
	add.s32 	%r49, %r64, 4;
	setp.gt.s32 	%p29, %r49, -1;
	setp.lt.s32 	%p30, %r49, %r31;
	and.pred  	%p31, %p29, %p30;
	and.pred  	%p32, %p1, %p31;
	not.pred 	%p33, %p32;
	@%p33 bra 	$L__BB0_15;
	ld.const.f32 	%f47, [%rd51];
	ld.global.f32 	%f48, [%rd4+16];
	fma.rn.f32 	%f71, %f47, %f48, %f71;
$L__BB0_15:
	add.s32 	%r50, %r64, 5;
	setp.gt.s32 	%p34, %r50, -1;
	setp.lt.s32 	%p35, %r50, %r31;
	and.pred  	%p36, %p34, %p35;
	and.pred  	%p37, %p1, %p36;
	not.pred 	%p38, %p37;
	@%p38 bra 	$L__BB0_17;
	ld.const.f32 	%f49, [%rd51+4];
	ld.global.f32 	%f50, [%rd4+20];
	fma.rn.f32 	%f71, %f49, %f50, %f71;
$L__BB0_17:
	add.s32 	%r51, %r64, 6;
	setp.gt.s32 	%p39, %r51, -1;
	setp.lt.s32 	%p40, %r51, %r31;
	and.pred  	%p41, %p39, %p40;
	and.pred  	%p42, %p1, %p41;
	not.pred 	%p43, %p42;
	@%p43 bra 	$L__BB0_19;
	ld.const.f32 	%f51, [%rd51+8];
	ld.global.f32 	%f52, [%rd4+24];
	fma.rn.f32 	%f71, %f51, %f52, %f71;
$L__BB0_19:
	add.s32 	%r52, %r64, 7;
	setp.gt.s32 	%p44, %r52, -1;
	setp.lt.s32 	%p45, %r52, %r31;
	and.pred  	%p46, %p44, %p45;
	and.pred  	%p47, %p1, %p46;
	not.pred 	%p48, %p47;
	@%p48 bra 	$L__BB0_21;
	ld.const.f32 	%f53, [%rd51+12];
	ld.global.f32 	%f54, [%rd4+28];
	fma.rn.f32 	%f71, %f53, %f54, %f71;
$L__BB0_21:
	add.s32 	%r66, %r66, 8;
	add.s32 	%r65, %r65, 8;
	add.s32 	%r64, %r64, 8;
	add.s32 	%r63, %r63, 8;
	add.s64 	%rd51, %rd51, 32;
	setp.ne.s32 	%p49, %r66, 0;
	mov.u32 	%r68, %r8;
	@%p49 bra 	$L__BB0_5;
$L__BB0_22:
	mul.wide.u32 	%rd23, %r62, 100;
	add.s64 	%rd6, %rd24, %rd23;
	and.b32  	%r53, %r6, 6;
	setp.lt.u32 	%p50, %r53, 3;
	@%p50 bra 	$L__BB0_32;
	add.s32 	%r22, %r68, %r5;
	setp.gt.s32 	%p51, %r22, -1;
	setp.lt.s32 	%p52, %r22, %r31;
	and.pred  	%p53, %p51, %p52;
	and.pred  	%p55, %p1, %p53;
	mul.wide.u32 	%rd25, %r68, 4;
	add.s64 	%rd7, %rd6, %rd25;
	not.pred 	%p56, %p55;
	@%p56 bra 	$L__BB0_25;
	ld.const.f32 	%f55, [%rd7];
	add.s32 	%r54, %r22, %r11;
	mul.wide.s32 	%rd26, %r54, 4;
	add.s64 	%rd27, %rd1, %rd26;
	ld.global.f32 	%f56, [%rd27];
	fma.rn.f32 	%f71, %f55, %f56, %f71;
$L__BB0_25:
	add.s32 	%r55, %r22, 1;
	setp.gt.s32 	%p57, %r55, -1;
	setp.lt.s32 	%p58, %r55, %r31;
	and.pred  	%p59, %p57, %p58;
	and.pred  	%p60, %p1, %p59;
	cvt.u64.u32 	%rd29, %r68;
	cvt.s64.s32 	%rd30, %r11;
	add.s64 	%rd31, %rd29, %rd38;
	add.s64 	%rd32, %rd31, %rd30;
	shl.b64 	%rd33, %rd32, 2;
	add.s64 	%rd8, %rd1, %rd33;
	not.pred 	%p61, %p60;
	@%p61 bra 	$L__BB0_27;
	ld.const.f32 	%f57, [%rd7+4];
	ld.global.f32 	%f58, [%rd8+4];
	fma.rn.f32 	%f71, %f57, %f58, %f71;
$L__BB0_27:
	add.s32 	%r56, %r22, 2;
	setp.gt.s32 	%p62, %r56, -1;
	setp.lt.s32 	%p63, %r56, %r31;
	and.pred  	%p64, %p62, %p63;
	and.pred  	%p65, %p1, %p64;
	not.pred 	%p66, %p65;
	@%p66 bra 	$L__BB0_29;
	ld.const.f32 	%f59, [%rd7+8];
	ld.global.f32 	%f60, [%rd8+8];
	fma.rn.f32 	%f71, %f59, %f60, %f71;
$L__BB0_29:
	add.s32 	%r57, %r22, 3;
	setp.gt.s32 	%p67, %r57, -1;
	setp.lt.s32 	%p68, %r57, %r31;
	and.pred  	%p69, %p67, %p68;
	and.pred  	%p70, %p1, %p69;
	not.pred 	%p71, %p70;
	@%p71 bra 	$L__BB0_31;
	ld.const.f32 	%f61, [%rd7+12];
	ld.global.f32 	%f62, [%rd8+12];
	fma.rn.f32 	%f71, %f61, %f62, %f71;
$L__BB0_31:
	add.s32 	%r68, %r68, 4;
$L__BB0_32:
	setp.eq.s32 	%p72, %r7, 0;
	@%p72 bra 	$L__BB0_38;
	add.s32 	%r25, %r68, %r5;
	setp.gt.s32 	%p73, %r25, -1;
	setp.lt.s32 	%p74, %r25, %r31;
	and.pred  	%p75, %p73, %p74;
	and.pred  	%p77, %p1, %p75;
	mul.wide.u32 	%rd34, %r68, 4;
	add.s64 	%rd9, %rd6, %rd34;
	not.pred 	%p78, %p77;
	@%p78 bra 	$L__BB0_35;
	ld.const.f32 	%f63, [%rd9];
	add.s32 	%r58, %r25, %r11;
	mul.wide.s32 	%rd35, %r58, 4;
	add.s64 	%rd36, %rd1, %rd35;
	ld.global.f32 	%f64, [%rd36];
	fma.rn.f32 	%f71, %f63, %f64, %f71;
$L__BB0_35:
	add.s32 	%r59, %r25, 1;
	setp.gt.s32 	%p79, %r59, -1;
	setp.lt.s32 	%p80, %r59, %r31;
	and.pred  	%p81, %p79, %p80;
	and.pred  	%p82, %p1, %p81;
	not.pred 	%p83, %p82;
	@%p83 bra 	$L__BB0_37;
	ld.const.f32 	%f65, [%rd9+4];
	cvt.s64.s32 	%rd37, %r11;
	cvt.s64.s32 	%rd39, %r68;
	add.s64 	%rd40, %rd39, %rd38;
	add.s64 	%rd41, %rd40, %rd37;
	shl.b64 	%rd42, %rd41, 2;
	add.s64 	%rd43, %rd1, %rd42;
	ld.global.f32 	%f66, [%rd43+4];
	fma.rn.f32 	%f71, %f65, %f66, %f71;
$L__BB0_37:
	add.s32 	%r68, %r68, 2;
$L__BB0_38:
	add.s32 	%r28, %r68, %r5;
	setp.gt.s32 	%p84, %r28, -1;
	setp.lt.s32 	%p85, %r28, %r31;
	and.pred  	%p86, %p84, %p85;
	and.pred  	%p88, %p1, %p86;
	not.pred 	%p89, %p88;
	@%p89 bra 	$L__BB0_40;
	mul.wide.u32 	%rd44, %r68, 4;
	add.s64 	%rd45, %rd6, %rd44;
	ld.const.f32 	%f67, [%rd45];
	add.s32 	%r60, %r28, %r11;
	mul.wide.s32 	%rd46, %r60, 4;
	add.s64 	%rd47, %rd1, %rd46;
	ld.global.f32 	%f68, [%rd47];
	fma.rn.f32 	%f71, %f67, %f68, %f71;
$L__BB0_40:
	add.s32 	%r29, %r62, 1;
	setp.ne.s32 	%p90, %r62, %r6;
	mov.u32 	%r62, %r29;
	@%p90 bra 	$L__BB0_3;
$L__BB0_41:
	mad.lo.s32 	%r61, %r31, %r40, %r1;
	cvta.to.global.u64 	%rd48, %rd10;
	mul.wide.s32 	%rd49, %r61, 4;
	add.s64 	%rd50, %rd48, %rd49;
	st.global.f32 	[%rd50], %f71;
$L__BB0_42:
	ret;

}
	// .globl	_Z31convolution_3D_const_mem_kernelPfS_iiii
.visible .entry _Z31convolution_3D_const_mem_kernelPfS_iiii(
	.param .u64 .ptr .align 1 _Z31convolution_3D_const_mem_kernelPfS_iiii_param_0,
	.param .u64 .ptr .align 1 _Z31convolution_3D_const_mem_kernelPfS_iiii_param_1,
	.param .u32 _Z31convolution_3D_const_mem_kernelPfS_iiii_param_2,
	.param .u32 _Z31convolution_3D_const_mem_kernelPfS_iiii_param_3,
	.param .u32 _Z31convolution_3D_const_mem_kernelPfS_iiii_param_4,
	.param .u32 _Z31convolution_3D_const_mem_kernelPfS_iiii_param_5
)
{
	.reg .pred 	%p<100>;
	.reg .b32 	%r<77>;
	.reg .b32 	%f<92>;
	.reg .b64 	%rd<29>;

	ld.param.u64 	%rd11, [_Z31convolution_3D_const_mem_kernelPfS_iiii_param_0];
	ld.param.u32 	%r27, [_Z31convolution_3D_const_mem_kernelPfS_iiii_param_3];
	ld.param.u32 	%r30, [_Z31convolution_3D_const_mem_kernelPfS_iiii_param_4];
	ld.param.u32 	%r29, [_Z31convolution_3D_const_mem_kernelPfS_iiii_param_5];
	cvta.to.global.u64 	%rd1, %rd11;
	mov.u32 	%r31, %ctaid.x;
	mov.u32 	%r32, %ntid.x;
	mov.u32 	%r33, %tid.x;
	mad.lo.s32 	%r1, %r31, %r32, %r33;
	mov.u32 	%r34, %ctaid.y;
	mov.u32 	%r35, %ntid.y;
	mov.u32 	%r36, %tid.y;
	mad.lo.s32 	%r37, %r34, %r35, %r36;
	mov.u32 	%r38, %ctaid.z;
	mov.u32 	%r39, %ntid.z;
	mov.u32 	%r40, %tid.z;
	mad.lo.s32 	%r3, %r38, %r39, %r40;
	setp.ge.s32 	%p3, %r1, %r27;
	setp.ge.s32 	%p4, %r37, %r30;
	or.pred  	%p5, %p3, %p4;
	setp.ge.s32 	%p6, %r3, %r29;
	or.pred  	%p7, %p5, %p6;
	@%p7 bra 	$L__BB1_44;
	ld.param.u32 	%r68, [_Z31convolution_3D_const_mem_kernelPfS_iiii_param_2];
	setp.lt.s32 	%p8, %r68, 0;
	mov.f32 	%f73, 0f00000000;
	@%p8 bra 	$L__BB1_43;
	ld.param.u32 	%r69, [_Z31convolution_3D_const_mem_kernelPfS_iiii_param_2];
	shl.b32 	%r4, %r69, 1;
	sub.s32 	%r5, %r1, %r69;
	sub.s32 	%r6, %r3, %r69;
	max.s32 	%r7, %r4, 0;
	and.b32  	%r8, %r7, 2147483640;
	mov.f32 	%f73, 0f00000000;
	mov.b32 	%r71, 0;
	mov.u64 	%rd13, F_3D;
$L__BB1_3:
	ld.param.u32 	%r70, [_Z31convolution_3D_const_mem_kernelPfS_iiii_param_2];
	sub.s32 	%r43, %r37, %r70;
	add.s32 	%r44, %r71, %r43;
	setp.gt.s32 	%p9, %r44, -1;
	setp.lt.s32 	%p10, %r44, %r30;
	and.pred  	%p1, %p9, %p10;
	mul.wide.u32 	%rd12, %r71, 324;
	add.s64 	%rd2, %rd13, %rd12;
	mul.lo.s32 	%r10, %r44, %r27;
	mov.b32 	%r72, 0;
$L__BB1_4:
	setp.lt.s32 	%p11, %r4, 7;
	add.s32 	%r46, %r72, %r5;
	setp.gt.s32 	%p12, %r46, -1;
	setp.lt.s32 	%p13, %r46, %r27;
	and.pred  	%p14, %p12, %p13;
	and.pred  	%p2, %p1, %p14;
	mul.wide.u32 	%rd14, %r72, 36;
	add.s64 	%rd3, %rd2, %rd14;
	add.s32 	%r47, %r46, %r10;
	mul.lo.s32 	%r12, %r47, %r29;
	mov.b32 	%r75, 0;
	@%p11 bra 	$L__BB1_23;
	mov.b32 	%r73, 0;
$L__BB1_6:
	.pragma "nounroll";
	add.s32 	%r14, %r73, %r6;
	setp.gt.s32 	%p16, %r14, -1;
	setp.lt.s32 	%p17, %r14, %r29;
	and.pred  	%p18, %p16, %p17;
	and.pred  	%p20, %p2, %p18;
	mul.wide.u32 	%rd15, %r73, 4;
	add.s64 	%rd4, %rd3, %rd15;
	add.s32 	%r49, %r14, %r12;
	mul.wide.s32 	%rd16, %r49, 4;
	add.s64 	%rd5, %rd1, %rd16;
	not.pred 	%p21, %p20;
	@%p21 bra 	$L__BB1_8;
	ld.const.f32 	%f40, [%rd4];
	ld.global.f32 	%f41, [%rd5];
	fma.rn.f32 	%f73, %f40, %f41, %f73;
$L__BB1_8:
	add.s32 	%r50, %r14, 1;
	setp.gt.s32 	%p22, %r50, -1;
	setp.lt.s32 	%p23, %r50, %r29;
	and.pred  	%p24, %p22, %p23;
	and.pred  	%p25, %p2, %p24;
	not.pred 	%p26, %p25;
	@%p26 bra 	$L__BB1_10;
	ld.const.f32 	%f42, [%rd4+4];
	ld.global.f32 	%f43, [%rd5+4];
	fma.rn.f32 	%f73, %f42, %f43, %f73;
$L__BB1_10:
	add.s32 	%r51, %r14, 2;
	setp.gt.s32 	%p27, %r51, -1;
	setp.lt.s32 	%p28, %r51, %r29;
	and.pred  	%p29, %p27, %p28;
	and.pred  	%p30, %p2, %p29;
	not.pred 	%p31, %p30;
	@%p31 bra 	$L__BB1_12;
	ld.const.f32 	%f44, [%rd4+8];
	ld.global.f32 	%f45, [%rd5+8];
	fma.rn.f32 	%f73, %f44, %f45, %f73;
$L__BB1_12:
	add.s32 	%r52, %r14, 3;
	setp.gt.s32 	%p32, %r52, -1;
	setp.lt.s32 	%p33, %r52, %r29;
	and.pred  	%p34, %p32, %p33;
	and.pred  	%p35, %p2, %p34;
	not.pred 	%p36, %p35;
	@%p36 bra 	$L__BB1_14;
	ld.const.f32 	%f46, [%rd4+12];
	ld.global.f32 	%f47, [%rd5+12];
	fma.rn.f32 	%f73, %f46, %f47, %f73;
$L__BB1_14:
	add.s32 	%r53, %r14, 4;
	setp.gt.s32 	%p37, %r53, -1;
	setp.lt.s32 	%p38, %r53, %r29;
	and.pred  	%p39, %p37, %p38;
	and.pred  	%p40, %p2, %p39;
	not.pred 	%p41, %p40;
	@%p41 bra 	$L__BB1_16;
	ld.const.f32 	%f48, [%rd4+16];
	ld.global.f32 	%f49, [%rd5+16];
	fma.rn.f32 	%f73, %f48, %f49, %f73;
$L__BB1_16:
	add.s32 	%r54, %r14, 5;
	setp.gt.s32 	%p42, %r54, -1;
	setp.lt.s32 	%p43, %r54, %r29;
	and.pred  	%p44, %p42, %p43;
	and.pred  	%p45, %p2, %p44;
	not.pred 	%p46, %p45;
	@%p46 bra 	$L__BB1_18;
	ld.const.f32 	%f50, [%rd4+20];
	ld.global.f32 	%f51, [%rd5+20];
	fma.rn.f32 	%f73, %f50, %f51, %f73;
$L__BB1_18:
	add.s32 	%r55, %r14, 6;
	setp.gt.s32 	%p47, %r55, -1;
	setp.lt.s32 	%p48, %r55, %r29;
	and.pred  	%p49, %p47, %p48;
	and.pred  	%p50, %p2, %p49;
	not.pred 	%p51, %p50;
	@%p51 bra 	$L__BB1_20;
	ld.const.f32 	%f52, [%rd4+24];
	ld.global.f32 	%f53, [%rd5+24];
	fma.rn.f32 	%f73, %f52, %f53, %f73;
$L__BB1_20:
	add.s32 	%r56, %r14, 7;
	setp.gt.s32 	%p52, %r56, -1;
	setp.lt.s32 	%p53, %r56, %r29;
	and.pred  	%p54, %p52, %p53;
	and.pred  	%p55, %p2, %p54;
	not.pred 	%p56, %p55;
	@%p56 bra 	$L__BB1_22;
	ld.const.f32 	%f54, [%rd4+28];
	ld.global.f32 	%f55, [%rd5+28];
	fma.rn.f32 	%f73, %f54, %f55, %f73;
$L__BB1_22:
	add.s32 	%r73, %r73, 8;
	setp.ne.s32 	%p57, %r73, %r8;
	mov.u32 	%r75, %r8;
	@%p57 bra 	$L__BB1_6;
$L__BB1_23:
	and.b32  	%r57, %r7, 6;
	setp.lt.u32 	%p58, %r57, 3;
	@%p58 bra 	$L__BB1_33;
	add.s32 	%r17, %r75, %r6;
	setp.gt.s32 	%p59, %r17, -1;
	setp.lt.s32 	%p60, %r17, %r29;
	and.pred  	%p61, %p59, %p60;
	and.pred  	%p63, %p2, %p61;
	mul.wide.u32 	%rd17, %r75, 4;
	add.s64 	%rd6, %rd3, %rd17;
	add.s32 	%r58, %r17, %r12;
	mul.wide.s32 	%rd18, %r58, 4;
	add.s64 	%rd7, %rd1, %rd18;
	not.pred 	%p64, %p63;
	@%p64 bra 	$L__BB1_26;
	ld.const.f32 	%f56, [%rd6];
	ld.global.f32 	%f57, [%rd7];
	fma.rn.f32 	%f73, %f56, %f57, %f73;
$L__BB1_26:
	add.s32 	%r59, %r17, 1;
	setp.gt.s32 	%p65, %r59, -1;
	setp.lt.s32 	%p66, %r59, %r29;
	and.pred  	%p67, %p65, %p66;
	and.pred  	%p68, %p2, %p67;
	not.pred 	%p69, %p68;
	@%p69 bra 	$L__BB1_28;
	ld.const.f32 	%f58, [%rd6+4];
	ld.global.f32 	%f59, [%rd7+4];
	fma.rn.f32 	%f73, %f58, %f59, %f73;
$L__BB1_28:
	add.s32 	%r60, %r17, 2;
	setp.gt.s32 	%p70, %r60, -1;
	setp.lt.s32 	%p71, %r60, %r29;
	and.pred  	%p72, %p70, %p71;
	and.pred  	%p73, %p2, %p72;
	not.pred 	%p74, %p73;
	@%p74 bra 	$L__BB1_30;
	ld.const.f32 	%f60, [%rd6+8];
	ld.global.f32 	%f61, [%rd7+8];
	fma.rn.f32 	%f73, %f60, %f61, %f73;
$L__BB1_30:
	add.s32 	%r61, %r17, 3;
	setp.gt.s32 	%p75, %r61, -1;
	setp.lt.s32 	%p76, %r61, %r29;
	and.pred  	%p77, %p75, %p76;
	and.pred  	%p78, %p2, %p77;
	not.pred 	%p79, %p78;
	@%p79 bra 	$L__BB1_32;
	ld.const.f32 	%f62, [%rd6+12];
	ld.global.f32 	%f63, [%rd7+12];
	fma.rn.f32 	%f73, %f62, %f63, %f73;
$L__BB1_32:
	add.s32 	%r75, %r75, 4;
$L__BB1_33:
	and.b32  	%r62, %r7, 2;
	setp.eq.s32 	%p80, %r62, 0;
	@%p80 bra 	$L__BB1_39;
	add.s32 	%r20, %r75, %r6;
	setp.gt.s32 	%p81, %r20, -1;
	setp.lt.s32 	%p82, %r20, %r29;
	and.pred  	%p83, %p81, %p82;
	and.pred  	%p85, %p2, %p83;
	mul.wide.u32 	%rd19, %r75, 4;
	add.s64 	%rd8, %rd3, %rd19;
	add.s32 	%r63, %r20, %r12;
	mul.wide.s32 	%rd20, %r63, 4;
	add.s64 	%rd9, %rd1, %rd20;
	not.pred 	%p86, %p85;
	@%p86 bra 	$L__BB1_36;
	ld.const.f32 	%f64, [%rd8];
	ld.global.f32 	%f65, [%rd9];
	fma.rn.f32 	%f73, %f64, %f65, %f73;
$L__BB1_36:
	add.s32 	%r64, %r20, 1;
	setp.gt.s32 	%p87, %r64, -1;
	setp.lt.s32 	%p88, %r64, %r29;
	and.pred  	%p89, %p87, %p88;
	and.pred  	%p90, %p2, %p89;
	not.pred 	%p91, %p90;
	@%p91 bra 	$L__BB1_38;
	ld.const.f32 	%f66, [%rd8+4];
	ld.global.f32 	%f67, [%rd9+4];
	fma.rn.f32 	%f73, %f66, %f67, %f73;
$L__BB1_38:
	add.s32 	%r75, %r75, 2;
$L__BB1_39:
	add.s32 	%r23, %r75, %r6;
	setp.gt.s32 	%p92, %r23, -1;
	setp.lt.s32 	%p93, %r23, %r29;
	and.pred  	%p94, %p92, %p93;
	and.pred  	%p96, %p2, %p94;
	not.pred 	%p97, %p96;
	@%p97 bra 	$L__BB1_41;
	mul.wide.u32 	%rd21, %r75, 4;
	add.s64 	%rd22, %rd3, %rd21;
	ld.const.f32 	%f68, [%rd22];
	add.s32 	%r65, %r23, %r12;
	mul.wide.s32 	%rd23, %r65, 4;
	add.s64 	%rd24, %rd1, %rd23;
	ld.global.f32 	%f69, [%rd24];
	fma.rn.f32 	%f73, %f68, %f69, %f73;
$L__BB1_41:
	add.s32 	%r24, %r72, 1;
	setp.ne.s32 	%p98, %r72, %r7;
	mov.u32 	%r72, %r24;
	@%p98 bra 	$L__BB1_4;
	add.s32 	%r25, %r71, 1;
	setp.ne.s32 	%p99, %r71, %r7;
	mov.u32 	%r71, %r25;
	@%p99 bra 	$L__BB1_3;
$L__BB1_43:
	ld.param.u64 	%rd28, [_Z31convolution_3D_const_mem_kernelPfS_iiii_param_1];
	mad.lo.s32 	%r66, %r27, %r37, %r1;
	mad.lo.s32 	%r67, %r66, %r29, %r3;
	cvta.to.global.u64 	%rd25, %rd28;
	mul.wide.s32 	%rd26, %r67, 4;
	add.s64 	%rd27, %rd25, %rd26;
	st.global.f32 	[%rd27], %f73;
$L__BB1_44:
	ret;

}


// ===== COMPILED SASS (sm_100) =====

	.target	sm_100

	.elftype	@"ET_EXEC"


//--------------------- .note.nv.tkinfo           --------------------------
	.section	.note.nv.tkinfo,"",@"SHT_NOTE"
	.sectionflags	@"SHF_NOTE_NV_TKINFO"
	.tkinfo
        /*0018*/ 	.word	0x00000002
        /*0030*/ 	.string	""
        /*0030*/ 	.string	"ptxas"
        /*0030*/ 	.string	"Cuda compilation tools, release 13.0, V13.0.88"
        /*0030*/ 	.string	"Build cuda_13.0.r13.0/compiler.36424714_0"
        /*0030*/ 	.string	"-arch sm_100 -m 64 "



//--------------------- .note.nv.cuinfo           --------------------------
	.section	.note.nv.cuinfo,"",@"SHT_NOTE"
	.sectionflags	@"SHF_NOTE_NV_CUINFO"
        /*0018*/ 	.short	0x0002
        /*001a*/ 	.short	0x0064
        /*001c*/ 	.short	0x0082
	.zero		2


//--------------------- .nv.info                  --------------------------
	.section	.nv.info,"",@"SHT_CUDA_INFO"
	.align	4


	//----- nvinfo : EIATTR_REGCOUNT
	.align		4
        /*0000*/ 	.byte	0x04, 0x2f
        /*0002*/ 	.short	(.L_3 - .L_2)
	.align		4
.L_2:
        /*0004*/ 	.word	index@(_Z31convolution_2D_const_mem_kernelPfS_iii)
        /*0008*/ 	.word	0x0000001b


	//----- nvinfo : EIATTR_FRAME_SIZE
	.align		4
.L_3:
        /*000c*/ 	.byte	0x04, 0x11
        /*000e*/ 	.short	(.L_5 - .L_4)
	.align		4
.L_4:
        /*0010*/ 	.word	index@(_Z31convolution_2D_const_mem_kernelPfS_iii)
        /*0014*/ 	.word	0x00000000


	//----- nvinfo : EIATTR_REGCOUNT
	.align		4
.L_5:
        /*0018*/ 	.byte	0x04, 0x2f
        /*001a*/ 	.short	(.L_7 - .L_6)
	.align		4
.L_6:
        /*001c*/ 	.word	index@(_Z31convolution_3D_const_mem_kernelPfS_iiii)
        /*0020*/ 	.word	0x0000001b


	//----- nvinfo : EIATTR_FRAME_SIZE
	.align		4
.L_7:
        /*0024*/ 	.byte	0x04, 0x11
        /*0026*/ 	.short	(.L_9 - .L_8)
	.align		4
.L_8:
        /*0028*/ 	.word	index@(_Z31convolution_3D_const_mem_kernelPfS_iiii)
        /*002c*/ 	.word	0x00000000


	//----- nvinfo : EIATTR_MIN_STACK_SIZE
	.align		4
.L_9:
        /*0030*/ 	.byte	0x04, 0x12
        /*0032*/ 	.short	(.L_11 - .L_10)
	.align		4
.L_10:
        /*0034*/ 	.word	index@(_Z31convolution_3D_const_mem_kernelPfS_iiii)
        /*0038*/ 	.word	0x00000000


	//----- nvinfo : EIATTR_MIN_STACK_SIZE
	.align		4
.L_11:
        /*003c*/ 	.byte	0x04, 0x12
        /*003e*/ 	.short	(.L_13 - .L_12)
	.align		4
.L_12:
        /*0040*/ 	.word	index@(_Z31convolution_2D_const_mem_kernelPfS_iii)
        /*0044*/ 	.word	0x00000000
.L_13:


//--------------------- .nv.compat                --------------------------
	.section	.nv.compat,"",@"SHT_CUDA_COMPAT_INFO"
	.align	4
        /*0000*/ 	.byte	0x02, 0x09, 0x00, 0x00, 0x02, 0x02, 0x01, 0x00, 0x02, 0x05, 0x05, 0x00, 0x03, 0x07, 0x01, 0x01
        /*0010*/ 	.byte	0x02, 0x03, 0x00, 0x00, 0x02, 0x06, 0x01, 0x00, 0x04, 0x0b, 0x08, 0x00, 0x09, 0x00, 0x00, 0x00
        /*0020*/ 	.byte	0x00, 0x00, 0x00, 0x00


//--------------------- .nv.info._Z31convolution_3D_const_mem_kernelPfS_iiii --------------------------
	.section	.nv.info._Z31convolution_3D_const_mem_kernelPfS_iiii,"",@"SHT_CUDA_INFO"
	.sectionflags	@""
	.align	4


	//----- nvinfo : EIATTR_CUDA_API_VERSION
	.align		4
        /*0000*/ 	.byte	0x04, 0x37
        /*0002*/ 	.short	(.L_15 - .L_14)
.L_14:
        /*0004*/ 	.word	0x00000082


	//----- nvinfo : EIATTR_KPARAM_INFO
	.align		4
.L_15:
        /*0008*/ 	.byte	0x04, 0x17
        /*000a*/ 	.short	(.L_17 - .L_16)
.L_16:
        /*000c*/ 	.word	0x00000000
        /*0010*/ 	.short	0x0005
        /*0012*/ 	.short	0x001c
        /*0014*/ 	.byte	0x00, 0xf0, 0x11, 0x00


	//----- nvinfo : EIATTR_KPARAM_INFO
	.align		4
.L_17:
        /*0018*/ 	.byte	0x04, 0x17
        /*001a*/ 	.short	(.L_19 - .L_18)
.L_18:
        /*001c*/ 	.word	0x00000000
        /*0020*/ 	.short	0x0004
        /*0022*/ 	.short	0x0018
        /*0024*/ 	.byte	0x00, 0xf0, 0x11, 0x00


	//----- nvinfo : EIATTR_KPARAM_INFO
	.align		4
.L_19:
        /*0028*/ 	.byte	0x04, 0x17
        /*002a*/ 	.short	(.L_21 - .L_20)
.L_20:
        /*002c*/ 	.word	0x00000000
        /*0030*/ 	.short	0x0003
        /*0032*/ 	.short	0x0014
        /*0034*/ 	.byte	0x00, 0xf0, 0x11, 0x00


	//----- nvinfo : EIATTR_KPARAM_INFO
	.align		4
.L_21:
        /*0038*/ 	.byte	0x04, 0x17
        /*003a*/ 	.short	(.L_23 - .L_22)
.L_22:
        /*003c*/ 	.word	0x00000000
        /*0040*/ 	.short	0x0002
        /*0042*/ 	.short	0x0010
        /*0044*/ 	.byte	0x00, 0xf0, 0x11, 0x00


	//----- nvinfo : EIATTR_KPARAM_INFO
	.align		4
.L_23:
        /*0048*/ 	.byte	0x04, 0x17
        /*004a*/ 	.short	(.L_25 - .L_24)
.L_24:
        /*004c*/ 	.word	0x00000000
        /*0050*/ 	.short	0x0001
        /*0052*/ 	.short	0x0008
        /*0054*/ 	.byte	0x00, 0xf5, 0x21, 0x00


	//----- nvinfo : EIATTR_KPARAM_INFO
	.align		4
.L_25:
        /*0058*/ 	.byte	0x04, 0x17
        /*005a*/ 	.short	(.L_27 - .L_26)
.L_26:
        /*005c*/ 	.word	0x00000000
        /*0060*/ 	.short	0x0000
        /*0062*/ 	.short	0x0000
        /*0064*/ 	.byte	0x00, 0xf5, 0x21, 0x00


	//----- nvinfo : EIATTR_SPARSE_MMA_MASK
	.align		4
.L_27:
        /*0068*/ 	.byte	0x03, 0x50
        /*006a*/ 	.short	0x0000


	//----- nvinfo : EIATTR_MAXREG_COUNT
	.align		4
        /*006c*/ 	.byte	0x03, 0x1b
        /*006e*/ 	.short	0x00ff


	//----- nvinfo : EIATTR_MERCURY_ISA_VERSION
	.align		4
        /*0070*/ 	.byte	0x03, 0x5f
        /*0072*/ 	.short	0x0101


	//----- nvinfo : EIATTR_VRC_CTA_INIT_COUNT
	.align		4
        /*0074*/ 	.byte	0x02, 0x4a
	.zero		1
	.zero		1


	//----- nvinfo : EIATTR_EXIT_INSTR_OFFSETS
	.align		4
        /*0078*/ 	.byte	0x04, 0x1c
        /*007a*/ 	.short	(.L_29 - .L_28)


	//   ....[0]....
.L_28:
        /*007c*/ 	.word	0x00000120


	//   ....[1]....
        /*0080*/ 	.word	0x00000cc0


	//----- nvinfo : EIATTR_CRS_STACK_SIZE
	.align		4
.L_29:
        /*0084*/ 	.byte	0x04, 0x1e
        /*0086*/ 	.short	(.L_31 - .L_30)
.L_30:
        /*0088*/ 	.word	0x00000000


	//----- nvinfo : EIATTR_CBANK_PARAM_SIZE
	.align		4
.L_31:
        /*008c*/ 	.byte	0x03, 0x19
        /*008e*/ 	.short	0x0020


	//----- nvinfo : EIATTR_PARAM_CBANK
	.align		4
        /*0090*/ 	.byte	0x04, 0x0a
        /*0092*/ 	.short	(.L_33 - .L_32)
	.align		4
.L_32:
        /*0094*/ 	.word	index@(.nv.constant0._Z31convolution_3D_const_mem_kernelPfS_iiii)
        /*0098*/ 	.short	0x0380
        /*009a*/ 	.short	0x0020


	//----- nvinfo : EIATTR_SW_WAR
	.align		4
.L_33:
        /*009c*/ 	.byte	0x04, 0x36
        /*009e*/ 	.short	(.L_35 - .L_34)
.L_34:
        /*00a0*/ 	.word	0x00000008
.L_35:


//--------------------- .nv.info._Z31convolution_2D_const_mem_kernelPfS_iii --------------------------
	.section	.nv.info._Z31convolution_2D_const_mem_kernelPfS_iii,"",@"SHT_CUDA_INFO"
	.sectionflags	@""
	.align	4


	//----- nvinfo : EIATTR_CUDA_API_VERSION
	.align		4
        /*0000*/ 	.byte	0x04, 0x37
        /*0002*/ 	.short	(.L_37 - .L_36)
.L_36:
        /*0004*/ 	.word	0x00000082


	//----- nvinfo : EIATTR_KPARAM_INFO
	.align		4
.L_37:
        /*0008*/ 	.byte	0x04, 0x17
        /*000a*/ 	.short	(.L_39 - .L_38)
.L_38:
        /*000c*/ 	.word	0x00000000
        /*0010*/ 	.short	0x0004
        /*0012*/ 	.short	0x0018
        /*0014*/ 	.byte	0x00, 0xf0, 0x11, 0x00


	//----- nvinfo : EIATTR_KPARAM_INFO
	.align		4
.L_39:
        /*0018*/ 	.byte	0x04, 0x17
        /*001a*/ 	.short	(.L_41 - .L_40)
.L_40:
        /*001c*/ 	.word	0x00000000
        /*0020*/ 	.short	0x0003
        /*0022*/ 	.short	0x0014
        /*0024*/ 	.byte	0x00, 0xf0, 0x11, 0x00


	//----- nvinfo : EIATTR_KPARAM_INFO
	.align		4
.L_41:
        /*0028*/ 	.byte	0x04, 0x17
        /*002a*/ 	.short	(.L_43 - .L_42)
.L_42:
        /*002c*/ 	.word	0x00000000
        /*0030*/ 	.short	0x0002
        /*0032*/ 	.short	0x0010
        /*0034*/ 	.byte	0x00, 0xf0, 0x11, 0x00


	//----- nvinfo : EIATTR_KPARAM_INFO
	.align		4
.L_43:
        /*0038*/ 	.byte	0x04, 0x17
        /*003a*/ 	.short	(.L_45 - .L_44)
.L_44:
        /*003c*/ 	.word	0x00000000
        /*0040*/ 	.short	0x0001
        /*0042*/ 	.short	0x0008
        /*0044*/ 	.byte	0x00, 0xf5, 0x21, 0x00


	//----- nvinfo : EIATTR_KPARAM_INFO
	.align		4
.L_45:
        /*0048*/ 	.byte	0x04, 0x17
        /*004a*/ 	.short	(.L_47 - .L_46)
.L_46:
        /*004c*/ 	.word	0x00000000
        /*0050*/ 	.short	0x0000
        /*0052*/ 	.short	0x0000
        /*0054*/ 	.byte	0x00, 0xf5, 0x21, 0x00


	//----- nvinfo : EIATTR_SPARSE_MMA_MASK
	.align		4
.L_47:
        /*0058*/ 	.byte	0x03, 0x50
        /*005a*/ 	.short	0x0000


	//----- nvinfo : EIATTR_MAXREG_COUNT
	.align		4
        /*005c*/ 	.byte	0x03, 0x1b
        /*005e*/ 	.short	0x00ff


	//----- nvinfo : EIATTR_MERCURY_ISA_VERSION
	.align		4
        /*0060*/ 	.byte	0x03, 0x5f
        /*0062*/ 	.short	0x0101


	//----- nvinfo : EIATTR_VRC_CTA_INIT_COUNT
	.align		4
        /*0064*/ 	.byte	0x02, 0x4a
	.zero		1
	.zero		1


	//----- nvinfo : EIATTR_EXIT_INSTR_OFFSETS
	.align		4
        /*0068*/ 	.byte	0x04, 0x1c
        /*006a*/ 	.short	(.L_49 - .L_48)


	//   ....[0]....
.L_48:
        /*006c*/ 	.word	0x000000d0


	//   ....[1]....
        /*0070*/ 	.word	0x00000d50


	//----- nvinfo : EIATTR_CRS_STACK_SIZE
	.align		4
.L_49:
        /*0074*/ 	.byte	0x04, 0x1e
        /*0076*/ 	.short	(.L_51 - .L_50)
.L_50:
        /*0078*/ 	.word	0x00000000


	//----- nvinfo : EIATTR_CBANK_PARAM_SIZE
	.align		4
.L_51:
        /*007c*/ 	.byte	0x03, 0x19
        /*007e*/ 	.short	0x001c


	//----- nvinfo : EIATTR_PARAM_CBANK
	.align		4
        /*0080*/ 	.byte	0x04, 0x0a
        /*0082*/ 	.short	(.L_53 - .L_52)
	.align		4
.L_52:
        /*0084*/ 	.word	index@(.nv.constant0._Z31convolution_2D_const_mem_kernelPfS_iii)
        /*0088*/ 	.short	0x0380
        /*008a*/ 	.short	0x001c


	//----- nvinfo : EIATTR_SW_WAR
	.align		4
.L_53:
        /*008c*/ 	.byte	0x04, 0x36
        /*008e*/ 	.short	(.L_55 - .L_54)
.L_54:
        /*0090*/ 	.word	0x00000008
.L_55:


//--------------------- .nv.callgraph             --------------------------
	.section	.nv.callgraph,"",@"SHT_CUDA_CALLGRAPH"
	.align	4
	.sectionentsize	8
	.align		4
        /*0000*/ 	.word	0x00000000
	.align		4
        /*0004*/ 	.word	0xffffffff
	.align		4
        /*0008*/ 	.word	0x00000000
	.align		4
        /*000c*/ 	.word	0xfffffffe
	.align		4
        /*0010*/ 	.word	0x00000000
	.align		4
        /*0014*/ 	.word	0xfffffffd
	.align		4
        /*0018*/ 	.word	0x00000000
	.align		4
        /*001c*/ 	.word	0xfffffffc


//--------------------- .nv.constant3             --------------------------
	.section	.nv.constant3,"a",@progbits
	.align	4
.nv.constant3:
	.type		F_2D,@object
	.size		F_2D,(F_3D - F_2D)
F_2D:
	.zero		2500
	.type		F_3D,@object
	.size		F_3D,(.L_1 - F_3D)
F_3D:
	.zero		2916
.L_1:


//--------------------- .text._Z31convolution_3D_const_mem_kernelPfS_iiii --------------------------
	.section	.text._Z31convolution_3D_const_mem_kernelPfS_iiii,"ax",@progbits
	.align	128
        .global         _Z31convolution_3D_const_mem_kernelPfS_iiii
        .type           _Z31convolution_3D_const_mem_kernelPfS_iiii,@function
        .size           _Z31convolution_3D_const_mem_kernelPfS_iiii,(.L_x_19 - _Z31convolution_3D_const_mem_kernelPfS_iiii)
        .other          _Z31convolution_3D_const_mem_kernelPfS_iiii,@"STO_CUDA_ENTRY STV_DEFAULT"
_Z31convolution_3D_const_mem_kernelPfS_iiii:
.text._Z31convolution_3D_const_mem_kernelPfS_iiii:
[----:B------:R-:W-:Y:S01]  /*0000*/  LDC R1, c[0x0][0x37c] ;  /* 0x0000df00ff017b82 */ /* 0x000fe20000000800 */
[----:B------:R-:W0:Y:S07]  /*0010*/  S2R R5, SR_TID.Y ;  /* 0x0000000000057919 */ /* 0x000e2e0000002200 */
[----:B------:R-:W1:Y:S01]  /*0020*/  LDC R3, c[0x0][0x360] ;  /* 0x0000d800ff037b82 */ /* 0x000e620000000800 */
[----:B------:R-:W2:Y:S01]  /*0030*/  LDCU.64 UR10, c[0x0][0x398] ;  /* 0x00007300ff0a77ac */ /* 0x000ea20008000a00 */
[----:B------:R-:W1:Y:S01]  /*0040*/  S2R R0, SR_TID.X ;  /* 0x0000000000007919 */ /* 0x000e620000002100 */
[----:B------:R-:W3:Y:S01]  /*0050*/  LDCU UR7, c[0x0][0x394] ;  /* 0x00007280ff0777ac */ /* 0x000ee20008000800 */
[----:B------:R-:W4:Y:S04]  /*0060*/  S2R R7, SR_TID.Z ;  /* 0x0000000000077919 */ /* 0x000f280000002300 */
[----:B------:R-:W0:Y:S08]  /*0070*/  S2UR UR5, SR_CTAID.Y ;  /* 0x00000000000579c3 */ /* 0x000e300000002600 */
[----:B------:R-:W0:Y:S08]  /*0080*/  LDC R2, c[0x0][0x364] ;  /* 0x0000d900ff027b82 */ /* 0x000e300000000800 */
[----:B------:R-:W1:Y:S08]  /*0090*/  S2UR UR4, SR_CTAID.X ;  /* 0x00000000000479c3 */ /* 0x000e700000002500 */
[----:B------:R-:W4:Y:S08]  /*00a0*/  S2UR UR6, SR_CTAID.Z ;  /* 0x00000000000679c3 */ /* 0x000f300000002700 */
[----:B------:R-:W4:Y:S01]  /*00b0*/  LDC R4, c[0x0][0x368] ;  /* 0x0000da00ff047b82 */ /* 0x000f220000000800 */
[----:B0-----:R-:W-:-:S05]  /*00c0*/  IMAD R2, R2, UR5, R5 ;  /* 0x0000000502027c24 */ /* 0x001fca000f8e0205 */
[----:B--2---:R-:W-:Y:S01]  /*00d0*/  ISETP.GE.AND P0, PT, R2, UR10, PT ;  /* 0x0000000a02007c0c */ /* 0x004fe2000bf06270 */
[----:B-1----:R-:W-:-:S05]  /*00e0*/  IMAD R3, R3, UR4, R0 ;  /* 0x0000000403037c24 */ /* 0x002fca000f8e0200 */
[----:B---3--:R-:W-:Y:S01]  /*00f0*/  ISETP.GE.OR P0, PT, R3, UR7, P0 ;  /* 0x0000000703007c0c */ /* 0x008fe20008706670 */
[----:B----4-:R-:W-:-:S05]  /*0100*/  IMAD R4, R4, UR6, R7 ;  /* 0x0000000604047c24 */ /* 0x010fca000f8e0207 */
[----:B------:R-:W-:-:S13]  /*0110*/  ISETP.GE.OR P0, PT, R4, UR11, P0 ;  /* 0x0000000b04007c0c */ /* 0x000fda0008706670 */
[----:B------:R-:W-:Y:S05]  /*0120*/  @P0 EXIT ;  /* 0x000000000000094d */ /* 0x000fea0003800000 */
[----:B------:R-:W0:Y:S01]  /*0130*/  LDCU UR4, c[0x0][0x390] ;  /* 0x00007200ff0477ac */ /* 0x000e220008000800 */
[----:B------:R-:W-:Y:S01]  /*0140*/  IMAD.MOV.U32 R0, RZ, RZ, RZ ;  /* 0x000000ffff007224 */ /* 0x000fe200078e00ff */
[----:B------:R-:W1:Y:S01]  /*0150*/  LDCU.64 UR12, c[0x0][0x358] ;  /* 0x00006b00ff0c77ac */ /* 0x000e620008000a00 */
[----:B0-----:R-:W-:-:S09]  /*0160*/  UISETP.GE.AND UP0, UPT, UR4, URZ, UPT ;  /* 0x000000ff0400728c */ /* 0x001fd2000bf06270 */
[----:B-1----:R-:W-:Y:S05]  /*0170*/  BRA.U !UP0, `(.L_x_0) ;  /* 0x0000000908b87547 */ /* 0x002fea000b800000 */
[----:B------:R-:W-:Y:S01]  /*0180*/  USHF.L.U32 UR8, UR4, 0x1, URZ ;  /* 0x0000000104087899 */ /* 0x000fe200080006ff */
[----:B------:R-:W-:Y:S02]  /*0190*/  IMAD.MOV.U32 R0, RZ, RZ, RZ ;  /* 0x000000ffff007224 */ /* 0x000fe400078e00ff */
[----:B------:R-:W-:Y:S01]  /*01a0*/  VIADD R14, R3, -UR4 ;  /* 0x80000004030e7c36 */ /* 0x000fe20008000000 */
[----:B------:R-:W-:Y:S01]  /*01b0*/  UISETP.LT.AND UP0, UPT, URZ, UR8, UPT ;  /* 0x00000008ff00728c */ /* 0x000fe2000bf01270 */
[----:B------:R-:W-:Y:S01]  /*01c0*/  VIADD R5, R4, -UR4 ;  /* 0x8000000404057c36 */ /* 0x000fe20008000000 */
[----:B------:R-:W-:Y:S02]  /*01d0*/  UMOV UR4, URZ ;  /* 0x000000ff00047c82 */ /* 0x000fe40008000000 */
[----:B------:R-:W-:-:S04]  /*01e0*/  USEL UR9, URZ, UR8, !UP0 ;  /* 0x00000008ff097287 */ /* 0x000fc8000c000000 */
[----:B------:R-:W-:-:S12]  /*01f0*/  ULOP3.LUT UR10, UR9, 0x7ffffff8, URZ, 0xc0, !UPT ;  /* 0x7ffffff8090a7892 */ /* 0x000fd8000f8ec0ff */
.L_x_8:
[----:B------:R-:W0:Y:S01]  /*0200*/  LDC R7, c[0x0][0x390] ;  /* 0x0000e400ff077b82 */ /* 0x000e220000000800 */
[----:B------:R-:W1:Y:S01]  /*0210*/  LDCU UR7, c[0x0][0x398] ;  /* 0x00007300ff0777ac */ /* 0x000e620008000800 */
[----:B------:R-:W-:Y:S01]  /*0220*/  UMOV UR5, UR4 ;  /* 0x0000000400057c82 */ /* 0x000fe20008000000 */
[----:B------:R-:W-:Y:S01]  /*0230*/  UMOV UR6, 0x9c4 ;  /* 0x000009c400067882 */ /* 0x000fe20000000000 */
[----:B------:R-:W-:-:S03]  /*0240*/  UISETP.NE.AND UP1, UPT, UR5, UR9, UPT ;  /* 0x000000090500728c */ /* 0x000fc6000bf25270 */
[----:B------:R-:W-:Y:S01]  /*0250*/  UMOV UR5, URZ ;  /* 0x000000ff00057c82 */ /* 0x000fe20008000000 */
[----:B0-----:R-:W-:-:S04]  /*0260*/  IADD3 R6, PT, PT, -R7, UR4, R2 ;  /* 0x0000000407067c10 */ /* 0x001fc8000fffe102 */
[C---:B-1----:R-:W-:Y:S01]  /*0270*/  ISETP.GE.AND P0, PT, R6.reuse, UR7, PT ;  /* 0x0000000706007c0c */ /* 0x042fe2000bf06270 */
[----:B------:R-:W-:Y:S02]  /*0280*/  UIMAD UR7, UR4, 0x144, UR6 ;  /* 0x00000144040778a4 */ /* 0x000fe4000f8e0206 */
[----:B------:R-:W-:Y:S01]  /*0290*/  UIADD3 UR4, UPT, UPT, UR4, 0x1, URZ ;  /* 0x0000000104047890 */ /* 0x000fe2000fffe0ff */
[----:B------:R-:W-:-:S13]  /*02a0*/  ISETP.GT.AND P0, PT, R6, -0x1, !P0 ;  /* 0xffffffff0600780c */ /* 0x000fda0004704270 */
.L_x_7:
[----:B------:R-:W0:Y:S01]  /*02b0*/  LDCU UR11, c[0x0][0x394] ;  /* 0x00007280ff0b77ac */ /* 0x000e220008000800 */
[----:B------:R-:W-:Y:S02]  /*02c0*/  VIADD R7, R14, UR5 ;  /* 0x000000050e077c36 */ /* 0x000fe40008000000 */
[----:B------:R-:W-:Y:S01]  /*02d0*/  IMAD.MOV.U32 R8, RZ, RZ, RZ ;  /* 0x000000ffff087224 */ /* 0x000fe200078e00ff */
[----:B------:R-:W-:Y:S01]  /*02e0*/  UISETP.GE.AND UP2, UPT, UR8, 0x7, UPT ;  /* 0x000000070800788c */ /* 0x000fe2000bf46270 */
[----:B------:R-:W-:Y:S01]  /*02f0*/  UMOV UR6, UR5 ;  /* 0x0000000500067c82 */ /* 0x000fe20008000000 */
[----:B------:R-:W-:Y:S02]  /*0300*/  UIMAD UR14, UR5, 0x24, UR7 ;  /* 0x00000024050e78a4 */ /* 0x000fe4000f8e0207 */
[----:B------:R-:W-:Y:S02]  /*0310*/  UIADD3 UR5, UPT, UPT, UR5, 0x1, URZ ;  /* 0x0000000105057890 */ /* 0x000fe4000fffe0ff */
[----:B------:R-:W-:Y:S01]  /*0320*/  UISETP.NE.AND UP0, UPT, UR6, UR9, UPT ;  /* 0x000000090600728c */ /* 0x000fe2000bf05270 */
[----:B0-----:R-:W-:-:S04]  /*0330*/  ISETP.GE.AND P1, PT, R7, UR11, PT ;  /* 0x0000000b07007c0c */ /* 0x001fc8000bf26270 */
[----:B------:R-:W-:Y:S01]  /*0340*/  ISETP.GT.AND P1, PT, R7, -0x1, !P1 ;  /* 0xffffffff0700780c */ /* 0x000fe20004f24270 */
[----:B------:R-:W-:-:S03]  /*0350*/  IMAD R7, R6, UR11, R7 ;  /* 0x0000000b06077c24 */ /* 0x000fc6000f8e0207 */
[----:B------:R-:W-:Y:S01]  /*0360*/  PLOP3.LUT P1, PT, P0, P1, PT, 0x80, 0x8 ;  /* 0x000000000008781c */ /* 0x000fe20000723070 */
[----:B------:R-:W-:-:S12]  /*0370*/  BRA.U !UP2, `(.L_x_1) ;  /* 0x000000050a087547 */ /* 0x000fd8000b800000 */
[----:B------:R-:W0:Y:S01]  /*0380*/  LDC.64 R8, c[0x0][0x380] ;  /* 0x0000e000ff087b82 */ /* 0x000e220000000a00 */
[----:B------:R-:W-:Y:S01]  /*0390*/  IMAD.MOV.U32 R12, RZ, RZ, RZ ;  /* 0x000000ffff0c7224 */ /* 0x000fe200078e00ff */
[----:B------:R-:W1:Y:S06]  /*03a0*/  LDCU UR6, c[0x0][0x39c] ;  /* 0x00007380ff0677ac */ /* 0x000e6c0008000800 */
.L_x_2:
[----:B------:R-:W-:-:S04]  /*03b0*/  IMAD.IADD R24, R5, 0x1, R12 ;  /* 0x0000000105187824 */ /* 0x000fc800078e020c */
[C---:B------:R-:W-:Y:S01]  /*03c0*/  VIADD R10, R24.reuse, 0x1 ;  /* 0x00000001180a7836 */ /* 0x040fe20000000000 */
[C---:B-1----:R-:W-:Y:S01]  /*03d0*/  ISETP.GE.AND P4, PT, R24.reuse, UR6, PT ;  /* 0x0000000618007c0c */ /* 0x042fe2000bf86270 */
[----:B------:R-:W-:Y:S02]  /*03e0*/  VIADD R13, R24, 0x2 ;  /* 0x00000002180d7836 */ /* 0x000fe40000000000 */
[----:B------:R-:W-:Y:S01]  /*03f0*/  IMAD R11, R7, UR6, R24 ;  /* 0x00000006070b7c24 */ /* 0x000fe2000f8e0218 */
[----:B------:R-:W-:Y:S02]  /*0400*/  ISETP.GE.AND P3, PT, R10, UR6, PT ;  /* 0x000000060a007c0c */ /* 0x000fe4000bf66270 */
[----:B------:R-:W-:Y:S02]  /*0410*/  ISETP.GT.AND P4, PT, R24, -0x1, !P4 ;  /* 0xffffffff1800780c */ /* 0x000fe40006784270 */
[----:B------:R-:W-:Y:S01]  /*0420*/  ISETP.GT.AND P3, PT, R10, -0x1, !P3 ;  /* 0xffffffff0a00780c */ /* 0x000fe20005f64270 */
[----:B0-----:R-:W-:Y:S01]  /*0430*/  IMAD.WIDE R10, R11, 0x4, R8 ;  /* 0x000000040b0a7825 */ /* 0x001fe200078e0208 */
[----:B------:R-:W-:-:S02]  /*0440*/  PLOP3.LUT P4, PT, P1, P4, PT, 0x80, 0x8 ;  /* 0x000000000008781c */ /* 0x000fc40000f89070 */
[C---:B------:R-:W-:Y:S02]  /*0450*/  ISETP.GE.AND P2, PT, R13.reuse, UR6, PT ;  /* 0x000000060d007c0c */ /* 0x040fe4000bf46270 */
[----:B------:R-:W-:Y:S02]  /*0460*/  PLOP3.LUT P3, PT, P1, P3, PT, 0x80, 0x8 ;  /* 0x000000000008781c */ /* 0x000fe40000f67070 */
[----:B------:R-:W-:-:S04]  /*0470*/  ISETP.GT.AND P2, PT, R13, -0x1, !P2 ;  /* 0xffffffff0d00780c */ /* 0x000fc80005744270 */
[----:B------:R-:W-:-:S03]  /*0480*/  PLOP3.LUT P2, PT, P1, P2, PT, 0x80, 0x8 ;  /* 0x000000000008781c */ /* 0x000fc60000f45070 */
[----:B------:R-:W2:Y:S04]  /*0490*/  @P4 LDG.E R16, desc[UR12][R10.64] ;  /* 0x0000000c0a104981 */ /* 0x000ea8000c1e1900 */
[----:B------:R-:W3:Y:S06]  /*04a0*/  @P3 LDG.E R18, desc[UR12][R10.64+0x4] ;  /* 0x0000040c0a123981 */ /* 0x000eec000c1e1900 */
[----:B------:R-:W4:Y:S01]  /*04b0*/  @P2 LDG.E R20, desc[UR12][R10.64+0x8] ;  /* 0x0000080c0a142981 */ /* 0x000f22000c1e1900 */
[----:B------:R-:W-:Y:S01]  /*04c0*/  LEA R13, R12, UR14, 0x2 ;  /* 0x0000000e0c0d7c11 */ /* 0x000fe2000f8e10ff */
[----:B------:R-:W-:-:S02]  /*04d0*/  VIADD R21, R24, 0x3 ;  /* 0x0000000318157836 */ /* 0x000fc40000000000 */
[----:B------:R-:W-:Y:S01]  /*04e0*/  VIADD R22, R24, 0x4 ;  /* 0x0000000418167836 */ /* 0x000fe20000000000 */
[----:B------:R-:W2:Y:S02]  /*04f0*/  @P4 LDC R15, c[0x3][R13] ;  /* 0x00c000000d0f4b82 */ /* 0x000ea40000000800 */
[C---:B------:R-:W-:Y:S02]  /*0500*/  ISETP.GE.AND P6, PT, R21.reuse, UR6, PT ;  /* 0x0000000615007c0c */ /* 0x040fe4000bfc6270 */
[----:B------:R-:W-:Y:S02]  /*0510*/  ISETP.GE.AND P5, PT, R22, UR6, PT ;  /* 0x0000000616007c0c */ /* 0x000fe4000bfa6270 */
[----:B------:R-:W-:Y:S01]  /*0520*/  ISETP.GT.AND P6, PT, R21, -0x1, !P6 ;  /* 0xffffffff1500780c */ /* 0x000fe200077c4270 */
[----:B------:R-:W-:Y:S01]  /*0530*/  VIADD R21, R24, 0x5 ;  /* 0x0000000518157836 */ /* 0x000fe20000000000 */
[----:B------:R-:W3:Y:S01]  /*0540*/  @P3 LDC R17, c[0x3][R13+0x4] ;  /* 0x00c001000d113b82 */ /* 0x000ee20000000800 */
[----:B------:R-:W-:-:S04]  /*0550*/  ISETP.GT.AND P5, PT, R22, -0x1, !P5 ;  /* 0xffffffff1600780c */ /* 0x000fc80006fa4270 */
[----:B------:R-:W-:-:S03]  /*0560*/  PLOP3.LUT P5, PT, P1, P5, PT, 0x80, 0x8 ;  /* 0x000000000008781c */ /* 0x000fc60000fab070 */
[----:B------:R-:W4:Y:S01]  /*0570*/  @P2 LDC R19, c[0x3][R13+0x8] ;  /* 0x00c002000d132b82 */ /* 0x000f220000000800 */
[----:B--2---:R-:W-:Y:S01]  /*0580*/  @P4 FFMA R0, R15, R16, R0 ;  /* 0x000000100f004223 */ /* 0x004fe20000000000 */
[C---:B------:R-:W-:Y:S01]  /*0590*/  VIADD R15, R24.reuse, 0x6 ;  /* 0x00000006180f7836 */ /* 0x040fe20000000000 */
[----:B------:R-:W-:Y:S01]  /*05a0*/  ISETP.GE.AND P4, PT, R21, UR6, PT ;  /* 0x0000000615007c0c */ /* 0x000fe2000bf86270 */
[----:B------:R-:W-:Y:S02]  /*05b0*/  VIADD R16, R24, 0x7 ;  /* 0x0000000718107836 */ /* 0x000fe40000000000 */
[----:B---3--:R-:W-:Y:S01]  /*05c0*/  @P3 FFMA R0, R17, R18, R0 ;  /* 0x0000001211003223 */ /* 0x008fe20000000000 */
[----:B------:R-:W-:-:S03]  /*05d0*/  PLOP3.LUT P3, PT, P1, P6, PT, 0x80, 0x8 ;  /* 0x000000000008781c */ /* 0x000fc60000f6d070 */
[----:B------:R-:W2:Y:S01]  /*05e0*/  @P5 LDG.E R18, desc[UR12][R10.64+0x10] ;  /* 0x0000100c0a125981 */ /* 0x000ea2000c1e1900 */
[----:B------:R-:W-:Y:S02]  /*05f0*/  ISETP.GE.AND P6, PT, R15, UR6, PT ;  /* 0x000000060f007c0c */ /* 0x000fe4000bfc6270 */
[----:B------:R-:W-:Y:S01]  /*0600*/  ISETP.GT.AND P4, PT, R21, -0x1, !P4 ;  /* 0xffffffff1500780c */ /* 0x000fe20006784270 */
[----:B----4-:R-:W-:Y:S01]  /*0610*/  @P2 FFMA R0, R19, R20, R0 ;  /* 0x0000001413002223 */ /* 0x010fe20000000000 */
[----:B------:R-:W-:Y:S02]  /*0620*/  ISETP.GT.AND P6, PT, R15, -0x1, !P6 ;  /* 0xffffffff0f00780c */ /* 0x000fe400077c4270 */
[C---:B------:R-:W-:Y:S02]  /*0630*/  ISETP.GE.AND P2, PT, R16.reuse, UR6, PT ;  /* 0x0000000610007c0c */ /* 0x040fe4000bf46270 */
[----:B------:R-:W-:Y:S02]  /*0640*/  PLOP3.LUT P4, PT, P1, P4, PT, 0x80, 0x8 ;  /* 0x000000000008781c */ /* 0x000fe40000f89070 */
[----:B------:R-:W-:-:S02]  /*0650*/  ISETP.GT.AND P2, PT, R16, -0x1, !P2 ;  /* 0xffffffff1000780c */ /* 0x000fc40005744270 */
[----:B------:R-:W-:Y:S01]  /*0660*/  PLOP3.LUT P6, PT, P1, P6, PT, 0x80, 0x8 ;  /* 0x000000000008781c */ /* 0x000fe20000fcd070 */
[----:B------:R-:W3:Y:S01]  /*0670*/  @P3 LDG.E R16, desc[UR12][R10.64+0xc] ;  /* 0x00000c0c0a103981 */ /* 0x000ee2000c1e1900 */
[----:B------:R-:W-:-:S07]  /*0680*/  PLOP3.LUT P2, PT, P1, P2, PT, 0x80, 0x8 ;  /* 0x000000000008781c */ /* 0x000fce0000f45070 */
[----:B------:R-:W4:Y:S04]  /*0690*/  @P4 LDG.E R20, desc[UR12][R10.64+0x14] ;  /* 0x0000140c0a144981 */ /* 0x000f28000c1e1900 */
[----:B------:R-:W5:Y:S04]  /*06a0*/  @P6 LDG.E R22, desc[UR12][R10.64+0x18] ;  /* 0x0000180c0a166981 */ /* 0x000f68000c1e1900 */
[----:B------:R-:W5:Y:S01]  /*06b0*/  @P2 LDG.E R24, desc[UR12][R10.64+0x1c] ;  /* 0x00001c0c0a182981 */ /* 0x000f62000c1e1900 */
[----:B------:R-:W3:Y:S08]  /*06c0*/  @P3 LDC R15, c[0x3][R13+0xc] ;  /* 0x00c003000d0f3b82 */ /* 0x000ef00000000800 */
[----:B------:R-:W2:Y:S08]  /*06d0*/  @P5 LDC R17, c[0x3][R13+0x10] ;  /* 0x00c004000d115b82 */ /* 0x000eb00000000800 */
[----:B------:R-:W4:Y:S08]  /*06e0*/  @P4 LDC R19, c[0x3][R13+0x14] ;  /* 0x00c005000d134b82 */ /* 0x000f300000000800 */
[----:B------:R-:W5:Y:S01]  /*06f0*/  @P6 LDC R21, c[0x3][R13+0x18] ;  /* 0x00c006000d156b82 */ /* 0x000f620000000800 */
[----:B------:R-:W-:-:S07]  /*0700*/  VIADD R12, R12, 0x8 ;  /* 0x000000080c0c7836 */ /* 0x000fce0000000000 */
[----:B------:R-:W0:Y:S01]  /*0710*/  @P2 LDC R23, c[0x3][R13+0x1c] ;  /* 0x00c007000d172b82 */ /* 0x000e220000000800 */
[----:B---3--:R-:W-:Y:S01]  /*0720*/  @P3 FFMA R0, R15, R16, R0 ;  /* 0x000000100f003223 */ /* 0x008fe20000000000 */
[----:B------:R-:W-:-:S03]  /*0730*/  ISETP.NE.AND P3, PT, R12, UR10, PT ;  /* 0x0000000a0c007c0c */ /* 0x000fc6000bf65270 */
[----:B--2---:R-:W-:-:S04]  /*0740*/  @P5 FFMA R0, R17, R18, R0 ;  /* 0x0000001211005223 */ /* 0x004fc80000000000 */
[----:B----4-:R-:W-:-:S04]  /*0750*/  @P4 FFMA R0, R19, R20, R0 ;  /* 0x0000001413004223 */ /* 0x010fc80000000000 */
[----:B-----5:R-:W-:-:S04]  /*0760*/  @P6 FFMA R0, R21, R22, R0 ;  /* 0x0000001615006223 */ /* 0x020fc80000000000 */
[----:B0-----:R-:W-:Y:S01]  /*0770*/  @P2 FFMA R0, R23, R24, R0 ;  /* 0x0000001817002223 */ /* 0x001fe20000000000 */
[----:B------:R-:W-:Y:S06]  /*0780*/  @P3 BRA `(.L_x_2) ;  /* 0xfffffffc00083947 */ /* 0x000fec000383ffff */
[----:B------:R-:W-:-:S07]  /*0790*/  IMAD.U32 R8, RZ, RZ, UR10 ;  /* 0x0000000aff087e24 */ /* 0x000fce000f8e00ff */
.L_x_1:
[----:B------:R-:W-:Y:S01]  /*07a0*/  ULOP3.LUT UR6, UR9, 0x6, URZ, 0xc0, !UPT ;  /* 0x0000000609067892 */ /* 0x000fe2000f8ec0ff */
[----:B------:R-:W0:Y:S03]  /*07b0*/  LDCU UR11, c[0x0][0x39c] ;  /* 0x00007380ff0b77ac */ /* 0x000e260008000800 */
[----:B------:R-:W-:Y:S02]  /*07c0*/  UISETP.GE.U32.AND UP2, UPT, UR6, 0x3, UPT ;  /* 0x000000030600788c */ /* 0x000fe4000bf46070 */
[----:B------:R-:W-:-:S07]  /*07d0*/  ULOP3.LUT UP3, URZ, UR9, 0x2, URZ, 0xc0, !UPT ;  /* 0x0000000209ff7892 */ /* 0x000fce000f86c0ff */
[----:B------:R-:W-:Y:S05]  /*07e0*/  BRA.U !UP2, `(.L_x_3) ;  /* 0x000000010a887547 */ /* 0x000fea000b800000 */
[----:B------:R-:W1:Y:S01]  /*07f0*/  LDCU UR6, c[0x0][0x39c] ;  /* 0x00007380ff0677ac */ /* 0x000e620008000800 */
[----:B------:R-:W2:Y:S01]  /*0800*/  LDC.64 R10, c[0x0][0x380] ;  /* 0x0000e000ff0a7b82 */ /* 0x000ea20000000a00 */
[----:B------:R-:W-:-:S04]  /*0810*/  IMAD.IADD R12, R5, 0x1, R8 ;  /* 0x00000001050c7824 */ /* 0x000fc800078e0208 */
[C---:B------:R-:W-:Y:S02]  /*0820*/  VIADD R9, R12.reuse, 0x1 ;  /* 0x000000010c097836 */ /* 0x040fe40000000000 */
[C---:B------:R-:W-:Y:S02]  /*0830*/  VIADD R13, R12.reuse, 0x2 ;  /* 0x000000020c0d7836 */ /* 0x040fe40000000000 */
[C---:B------:R-:W-:Y:S01]  /*0840*/  VIADD R15, R12.reuse, 0x3 ;  /* 0x000000030c0f7836 */ /* 0x040fe20000000000 */
[C---:B-1----:R-:W-:Y:S02]  /*0850*/  ISETP.GE.AND P2, PT, R12.reuse, UR6, PT ;  /* 0x000000060c007c0c */ /* 0x042fe4000bf46270 */
[----:B------:R-:W-:Y:S02]  /*0860*/  ISETP.GE.AND P3, PT, R9, UR6, PT ;  /* 0x0000000609007c0c */ /* 0x000fe4000bf66270 */
[----:B------:R-:W-:Y:S02]  /*0870*/  ISETP.GT.AND P2, PT, R12, -0x1, !P2 ;  /* 0xffffffff0c00780c */ /* 0x000fe40005744270 */
[----:B------:R-:W-:-:S02]  /*0880*/  ISETP.GE.AND P4, PT, R13, UR6, PT ;  /* 0x000000060d007c0c */ /* 0x000fc4000bf86270 */
[----:B------:R-:W-:Y:S01]  /*0890*/  ISETP.GT.AND P3, PT, R9, -0x1, !P3 ;  /* 0xffffffff0900780c */ /* 0x000fe20005f64270 */
[----:B------:R-:W-:Y:S01]  /*08a0*/  IMAD R9, R7, UR6, R12 ;  /* 0x0000000607097c24 */ /* 0x000fe2000f8e020c */
[----:B------:R-:W-:Y:S02]  /*08b0*/  PLOP3.LUT P2, PT, P1, P2, PT, 0x80, 0x8 ;  /* 0x000000000008781c */ /* 0x000fe40000f45070 */
[----:B------:R-:W-:Y:S01]  /*08c0*/  ISETP.GT.AND P4, PT, R13, -0x1, !P4 ;  /* 0xffffffff0d00780c */ /* 0x000fe20006784270 */
[----:B--2---:R-:W-:Y:S01]  /*08d0*/  IMAD.WIDE R10, R9, 0x4, R10 ;  /* 0x00000004090a7825 */ /* 0x004fe200078e020a */
[C---:B------:R-:W-:Y:S02]  /*08e0*/  ISETP.GE.AND P5, PT, R15.reuse, UR6, PT ;  /* 0x000000060f007c0c */ /* 0x040fe4000bfa6270 */
[----:B------:R-:W-:Y:S02]  /*08f0*/  PLOP3.LUT P3, PT, P1, P3, PT, 0x80, 0x8 ;  /* 0x000000000008781c */ /* 0x000fe40000f67070 */
[----:B------:R-:W-:-:S02]  /*0900*/  ISETP.GT.AND P5, PT, R15, -0x1, !P5 ;  /* 0xffffffff0f00780c */ /* 0x000fc40006fa4270 */
[----:B------:R-:W-:Y:S02]  /*0910*/  PLOP3.LUT P4, PT, P1, P4, PT, 0x80, 0x8 ;  /* 0x000000000008781c */ /* 0x000fe40000f89070 */
[----:B------:R-:W-:Y:S01]  /*0920*/  PLOP3.LUT P5, PT, P1, P5, PT, 0x80, 0x8 ;  /* 0x000000000008781c */ /* 0x000fe20000fab070 */
[----:B------:R-:W2:Y:S06]  /*0930*/  @P2 LDG.E R12, desc[UR12][R10.64] ;  /* 0x0000000c0a0c2981 */ /* 0x000eac000c1e1900 */
[----:B------:R-:W3:Y:S04]  /*0940*/  @P3 LDG.E R16, desc[UR12][R10.64+0x4] ;  /* 0x0000040c0a103981 */ /* 0x000ee8000c1e1900 */
[----:B------:R-:W4:Y:S04]  /*0950*/  @P4 LDG.E R18, desc[UR12][R10.64+0x8] ;  /* 0x0000080c0a124981 */ /* 0x000f28000c1e1900 */
[----:B------:R-:W5:Y:S01]  /*0960*/  @P5 LDG.E R20, desc[UR12][R10.64+0xc] ;  /* 0x00000c0c0a145981 */ /* 0x000f62000c1e1900 */
[C---:B------:R-:W-:Y:S01]  /*0970*/  LEA R9, R8.reuse, UR14, 0x2 ;  /* 0x0000000e08097c11 */ /* 0x040fe2000f8e10ff */
[----:B------:R-:W-:-:S03]  /*0980*/  VIADD R8, R8, 0x4 ;  /* 0x0000000408087836 */ /* 0x000fc60000000000 */
[----:B------:R-:W2:Y:S08]  /*0990*/  @P2 LDC R13, c[0x3][R9] ;  /* 0x00c00000090d2b82 */ /* 0x000eb00000000800 */
[----:B------:R-:W3:Y:S08]  /*09a0*/  @P3 LDC R15, c[0x3][R9+0x4] ;  /* 0x00c00100090f3b82 */ /* 0x000ef00000000800 */
[----:B------:R-:W4:Y:S08]  /*09b0*/  @P4 LDC R17, c[0x3][R9+0x8] ;  /* 0x00c0020009114b82 */ /* 0x000f300000000800 */
[----:B------:R-:W5:Y:S01]  /*09c0*/  @P5 LDC R19, c[0x3][R9+0xc] ;  /* 0x00c0030009135b82 */ /* 0x000f620000000800 */
[----:B--2---:R-:W-:-:S04]  /*09d0*/  @P2 FFMA R0, R13, R12, R0 ;  /* 0x0000000c0d002223 */ /* 0x004fc80000000000 */
[----:B---3--:R-:W-:-:S04]  /*09e0*/  @P3 FFMA R0, R15, R16, R0 ;  /* 0x000000100f003223 */ /* 0x008fc80000000000 */
[----:B----4-:R-:W-:-:S04]  /*09f0*/  @P4 FFMA R0, R17, R18, R0 ;  /* 0x0000001211004223 */ /* 0x010fc80000000000 */
[----:B-----5:R-:W-:-:S07]  /*0a00*/  @P5 FFMA R0, R19, R20, R0 ;  /* 0x0000001413005223 */ /* 0x020fce0000000000 */
.L_x_3:
[----:B------:R-:W-:Y:S05]  /*0a10*/  BRA.U !UP3, `(.L_x_4) ;  /* 0x000000010b507547 */ /* 0x000fea000b800000 */
[----:B------:R-:W1:Y:S01]  /*0a20*/  LDCU UR6, c[0x0][0x39c] ;  /* 0x00007380ff0677ac */ /* 0x000e620008000800 */
[----:B------:R-:W2:Y:S01]  /*0a30*/  LDC.64 R10, c[0x0][0x380] ;  /* 0x0000e000ff0a7b82 */ /* 0x000ea20000000a00 */
[----:B------:R-:W-:-:S04]  /*0a40*/  IMAD.IADD R12, R5, 0x1, R8 ;  /* 0x00000001050c7824 */ /* 0x000fc800078e0208 */
[C---:B------:R-:W-:Y:S01]  /*0a50*/  VIADD R9, R12.reuse, 0x1 ;  /* 0x000000010c097836 */ /* 0x040fe20000000000 */
[----:B-1----:R-:W-:-:S04]  /*0a60*/  ISETP.GE.AND P2, PT, R12, UR6, PT ;  /* 0x000000060c007c0c */ /* 0x002fc8000bf46270 */
[C---:B------:R-:W-:Y:S02]  /*0a70*/  ISETP.GE.AND P3, PT, R9.reuse, UR6, PT ;  /* 0x0000000609007c0c */ /* 0x040fe4000bf66270 */
[----:B------:R-:W-:Y:S02]  /*0a80*/  ISETP.GT.AND P2, PT, R12, -0x1, !P2 ;  /* 0xffffffff0c00780c */ /* 0x000fe40005744270 */
[----:B------:R-:W-:Y:S01]  /*0a90*/  ISETP.GT.AND P3, PT, R9, -0x1, !P3 ;  /* 0xffffffff0900780c */ /* 0x000fe20005f64270 */
[----:B------:R-:W-:Y:S01]  /*0aa0*/  IMAD R9, R7, UR6, R12 ;  /* 0x0000000607097c24 */ /* 0x000fe2000f8e020c */
[----:B------:R-:W-:Y:S02]  /*0ab0*/  PLOP3.LUT P2, PT, P1, P2, PT, 0x80, 0x8 ;  /* 0x000000000008781c */ /* 0x000fe40000f45070 */
[----:B------:R-:W-:Y:S01]  /*0ac0*/  PLOP3.LUT P3, PT, P1, P3, PT, 0x80, 0x8 ;  /* 0x000000000008781c */ /* 0x000fe20000f67070 */
[----:B--2---:R-:W-:-:S10]  /*0ad0*/  IMAD.WIDE R10, R9, 0x4, R10 ;  /* 0x00000004090a7825 */ /* 0x004fd400078e020a */
[----:B------:R-:W2:Y:S04]  /*0ae0*/  @P2 LDG.E R12, desc[UR12][R10.64] ;  /* 0x0000000c0a0c2981 */ /* 0x000ea8000c1e1900 */
[----:B------:R-:W3:Y:S01]  /*0af0*/  @P3 LDG.E R15, desc[UR12][R10.64+0x4] ;  /* 0x0000040c0a0f3981 */ /* 0x000ee2000c1e1900 */
[C---:B------:R-:W-:Y:S01]  /*0b00*/  LEA R16, R8.reuse, UR14, 0x2 ;  /* 0x0000000e08107c11 */ /* 0x040fe2000f8e10ff */
[----:B------:R-:W-:-:S03]  /*0b10*/  VIADD R8, R8, 0x2 ;  /* 0x0000000208087836 */ /* 0x000fc60000000000 */
[----:B------:R-:W2:Y:S08]  /*0b20*/  @P2 LDC R9, c[0x3][R16] ;  /* 0x00c0000010092b82 */ /* 0x000eb00000000800 */
[----:B------:R-:W3:Y:S01]  /*0b30*/  @P3 LDC R13, c[0x3][R16+0x4] ;  /* 0x00c00100100d3b82 */ /* 0x000ee20000000800 */
[----:B--2---:R-:W-:-:S04]  /*0b40*/  @P2 FFMA R0, R9, R12, R0 ;  /* 0x0000000c09002223 */ /* 0x004fc80000000000 */
[----:B---3--:R-:W-:-:S07]  /*0b50*/  @P3 FFMA R0, R13, R15, R0 ;  /* 0x0000000f0d003223 */ /* 0x008fce0000000000 */
.L_x_4:
[----:B------:R-:W-:Y:S01]  /*0b60*/  IMAD.IADD R12, R5, 0x1, R8 ;  /* 0x00000001050c7824 */ /* 0x000fe200078e0208 */
[----:B------:R-:W-:Y:S04]  /*0b70*/  BSSY.RECONVERGENT B0, `(.L_x_5) ;  /* 0x000000c000007945 */ /* 0x000fe80003800200 */
[----:B0-----:R-:W-:-:S04]  /*0b80*/  ISETP.GE.AND P2, PT, R12, UR11, PT ;  /* 0x0000000b0c007c0c */ /* 0x001fc8000bf46270 */
[----:B------:R-:W-:-:S04]  /*0b90*/  ISETP.GT.AND P2, PT, R12, -0x1, !P2 ;  /* 0xffffffff0c00780c */ /* 0x000fc80005744270 */
[----:B------:R-:W-:-:S13]  /*0ba0*/  PLOP3.LUT P2, PT, P1, P2, PT, 0x80, 0x8 ;  /* 0x000000000008781c */ /* 0x000fda0000f45070 */
[----:B------:R-:W-:Y:S05]  /*0bb0*/  @!P2 BRA `(.L_x_6) ;  /* 0x00000000001ca947 */ /* 0x000fea0003800000 */
[----:B------:R-:W0:Y:S01]  /*0bc0*/  LDC.64 R10, c[0x0][0x380] ;  /* 0x0000e000ff0a7b82 */ /* 0x000e220000000a00 */
[----:B------:R-:W-:-:S04]  /*0bd0*/  IMAD R7, R7, UR11, R12 ;  /* 0x0000000b07077c24 */ /* 0x000fc8000f8e020c */
[----:B0-----:R-:W-:-:S06]  /*0be0*/  IMAD.WIDE R10, R7, 0x4, R10 ;  /* 0x00000004070a7825 */ /* 0x001fcc00078e020a */
[----:B------:R-:W2:Y:S01]  /*0bf0*/  LDG.E R10, desc[UR12][R10.64] ;  /* 0x0000000c0a0a7981 */ /* 0x000ea2000c1e1900 */
[----:B------:R-:W-:-:S04]  /*0c00*/  LEA R8, R8, UR14, 0x2 ;  /* 0x0000000e08087c11 */ /* 0x000fc8000f8e10ff */
[----:B------:R-:W2:Y:S02]  /*0c10*/  LDC R7, c[0x3][R8] ;  /* 0x00c0000008077b82 */ /* 0x000ea40000000800 */
[----:B--2---:R-:W-:-:S07]  /*0c20*/  FFMA R0, R7, R10, R0 ;  /* 0x0000000a07007223 */ /* 0x004fce0000000000 */
.L_x_6:
[----:B------:R-:W-:Y:S05]  /*0c30*/  BSYNC.RECONVERGENT B0 ;  /* 0x0000000000007941 */ /* 0x000fea0003800200 */
.L_x_5:
[----:B------:R-:W-:Y:S05]  /*0c40*/  BRA.U UP0, `(.L_x_7) ;  /* 0xfffffff500987547 */ /* 0x000fea000b83ffff */
[----:B------:R-:W-:Y:S05]  /*0c50*/  BRA.U UP1, `(.L_x_8) ;  /* 0xfffffff501687547 */ /* 0x000fea000b83ffff */
.L_x_0:
[----:B------:R-:W0:Y:S01]  /*0c60*/  LDCU UR5, c[0x0][0x394] ;  /* 0x00007280ff0577ac */ /* 0x000e220008000800 */
[----:B------:R-:W1:Y:S01]  /*0c70*/  LDC.64 R6, c[0x0][0x388] ;  /* 0x0000e200ff067b82 */ /* 0x000e620000000a00 */
[----:B0-----:R-:W-:-:S04]  /*0c80*/  IMAD R3, R2, UR5, R3 ;  /* 0x0000000502037c24 */ /* 0x001fc8000f8e0203 */
[----:B------:R-:W-:-:S04]  /*0c90*/  IMAD R3, R3, UR11, R4 ;  /* 0x0000000b03037c24 */ /* 0x000fc8000f8e0204 */
[----:B-1----:R-:W-:-:S05]  /*0ca0*/  IMAD.WIDE R2, R3, 0x4, R6 ;  /* 0x0000000403027825 */ /* 0x002fca00078e0206 */
[----:B------:R-:W-:Y:S01]  /*0cb0*/  STG.E desc[UR12][R2.64], R0 ;  /* 0x0000000002007986 */ /* 0x000fe2000c10190c */
[----:B------:R-:W-:Y:S05]  /*0cc0*/  EXIT ;  /* 0x000000000000794d */ /* 0x000fea0003800000 */
.L_x_9:
[----:B------:R-:W-:-:S00]  /*0cd0*/  BRA `(.L_x_9) ;  /* 0xfffffffc00fc7947 */ /* 0x000fc0000383ffff */
[----:B------:R-:W-:-:S00]  /*0ce0*/  NOP ;  /* 0x0000000000007918 */ /* 0x000fc00000000000 */
        /* <DEDUP_REMOVED lines=9> */
.L_x_19:


//--------------------- .text._Z31convolution_2D_const_mem_kernelPfS_iii --------------------------
	.section	.text._Z31convolution_2D_const_mem_kernelPfS_iii,"ax",@progbits
	.align	128
        .global         _Z31convolution_2D_const_mem_kernelPfS_iii
        .type           _Z31convolution_2D_const_mem_kernelPfS_iii,@function
        .size           _Z31convolution_2D_const_mem_kernelPfS_iii,(.L_x_20 - _Z31convolution_2D_const_mem_kernelPfS_iii)
        .other          _Z31convolution_2D_const_mem_kernelPfS_iii,@"STO_CUDA_ENTRY STV_DEFAULT"
_Z31convolution_2D_const_mem_kernelPfS_iii:
.text._Z31convolution_2D_const_mem_kernelPfS_iii:
[----:B------:R-:W-:Y:S01]  /*0000*/  LDC R1, c[0x0][0x37c] ;  /* 0x0000df00ff017b82 */ /* 0x000fe20000000800 */
[----:B------:R-:W0:Y:S07]  /*0010*/  S2R R5, SR_TID.Y ;  /* 0x0000000000057919 */ /* 0x000e2e0000002200 */
[----:B------:R-:W1:Y:S01]  /*0020*/  LDC R3, c[0x0][0x360] ;  /* 0x0000d800ff037b82 */ /* 0x000e620000000800 */
[----:B------:R-:W2:Y:S01]  /*0030*/  LDCU UR7, c[0x0][0x398] ;  /* 0x00007300ff0777ac */ /* 0x000ea20008000800 */
[----:B------:R-:W1:Y:S01]  /*0040*/  S2R R2, SR_TID.X ;  /* 0x0000000000027919 */ /* 0x000e620000002100 */
[----:B------:R-:W3:Y:S05]  /*0050*/  LDCU UR6, c[0x0][0x394] ;  /* 0x00007280ff0677ac */ /* 0x000eea0008000800 */
[----:B------:R-:W0:Y:S08]  /*0060*/  S2UR UR5, SR_CTAID.Y ;  /* 0x00000000000579c3 */ /* 0x000e300000002600 */
[----:B------:R-:W0:Y:S08]  /*0070*/  LDC R0, c[0x0][0x364] ;  /* 0x0000d900ff007b82 */ /* 0x000e300000000800 */
[----:B------:R-:W1:Y:S01]  /*0080*/  S2UR UR4, SR_CTAID.X ;  /* 0x00000000000479c3 */ /* 0x000e620000002500 */
[----:B0-----:R-:W-:-:S05]  /*0090*/  IMAD R0, R0, UR5, R5 ;  /* 0x0000000500007c24 */ /* 0x001fca000f8e0205 */
[----:B--2---:R-:W-:Y:S01]  /*00a0*/  ISETP.GE.AND P0, PT, R0, UR7, PT ;  /* 0x0000000700007c0c */ /* 0x004fe2000bf06270 */
[----:B-1----:R-:W-:-:S05]  /*00b0*/  IMAD R3, R3, UR4, R2 ;  /* 0x0000000403037c24 */ /* 0x002fca000f8e0202 */
[----:B---3--:R-:W-:-:S13]  /*00c0*/  ISETP.GE.OR P0, PT, R3, UR6, P0 ;  /* 0x0000000603007c0c */ /* 0x008fda0008706670 */
[----:B------:R-:W-:Y:S05]  /*00d0*/  @P0 EXIT ;  /* 0x000000000000094d */ /* 0x000fea0003800000 */
[----:B------:R-:W0:Y:S01]  /*00e0*/  LDCU UR4, c[0x0][0x390] ;  /* 0x00007200ff0477ac */ /* 0x000e220008000800 */
[----:B------:R-:W-:Y:S01]  /*00f0*/  IMAD.MOV.U32 R5, RZ, RZ, RZ ;  /* 0x000000ffff057224 */ /* 0x000fe200078e00ff */
[----:B------:R-:W1:Y:S01]  /*0100*/  LDCU.64 UR14, c[0x0][0x358] ;  /* 0x00006b00ff0e77ac */ /* 0x000e620008000a00 */
[----:B0-----:R-:W-:-:S09]  /*0110*/  UISETP.GE.AND UP0, UPT, UR4, URZ, UPT ;  /* 0x000000ff0400728c */ /* 0x001fd2000bf06270 */
[----:B-1----:R-:W-:Y:S05]  /*0120*/  BRA.U !UP0, `(.L_x_10) ;  /* 0x0000000908f87547 */ /* 0x002fea000b800000 */
[----:B------:R-:W-:Y:S02]  /*0130*/  USHF.L.U32 UR8, UR4, 0x1, URZ ;  /* 0x0000000104087899 */ /* 0x000fe400080006ff */
[----:B------:R-:W-:Y:S02]  /*0140*/  VIADD R4, R3, -UR4 ;  /* 0x8000000403047c36 */ /* 0x000fe40008000000 */
[----:B------:R-:W-:Y:S01]  /*0150*/  IMAD.MOV.U32 R5, RZ, RZ, RZ ;  /* 0x000000ffff057224 */ /* 0x000fe200078e00ff */
[----:B------:R-:W-:Y:S01]  /*0160*/  UISETP.LT.AND UP0, UPT, URZ, UR8, UPT ;  /* 0x00000008ff00728c */ /* 0x000fe2000bf01270 */
[----:B------:R-:W-:Y:S01]  /*0170*/  VIADD R14, R0, -UR4 ;  /* 0x80000004000e7c36 */ /* 0x000fe20008000000 */
[----:B------:R-:W-:Y:S01]  /*0180*/  SHF.R.S32.HI R2, RZ, 0x1f, R4 ;  /* 0x0000001fff027819 */ /* 0x000fe20000011404 */
[----:B------:R-:W-:Y:S01]  /*0190*/  UMOV UR4, URZ ;  /* 0x000000ff00047c82 */ /* 0x000fe20008000000 */
[----:B------:R-:W-:-:S04]  /*01a0*/  USEL UR9, URZ, UR8, !UP0 ;  /* 0x00000008ff097287 */ /* 0x000fc8000c000000 */
[----:B------:R-:W-:-:S04]  /*01b0*/  ULOP3.LUT UR10, UR9, 0x7ffffff8, URZ, 0xc0, !UPT ;  /* 0x7ffffff8090a7892 */ /* 0x000fc8000f8ec0ff */
[----:B------:R-:W-:-:S12]  /*01c0*/  UIADD3 UR7, UPT, UPT, -UR10, URZ, URZ ;  /* 0x000000ff0a077290 */ /* 0x000fd8000fffe1ff */
.L_x_17:
[----:B------:R-:W0:Y:S01]  /*01d0*/  LDCU UR5, c[0x0][0x398] ;  /* 0x00007300ff0577ac */ /* 0x000e220008000800 */
[----:B------:R-:W-:Y:S02]  /*01e0*/  VIADD R7, R14, UR4 ;  /* 0x000000040e077c36 */ /* 0x000fe40008000000 */
[----:B------:R-:W-:Y:S01]  /*01f0*/  IMAD.MOV.U32 R9, RZ, RZ, RZ ;  /* 0x000000ffff097224 */ /* 0x000fe200078e00ff */
[----:B------:R-:W1:Y:S01]  /*0200*/  LDCU UR6, c[0x0][0x394] ;  /* 0x00007280ff0677ac */ /* 0x000e620008000800 */
[----:B------:R-:W-:Y:S01]  /*0210*/  UISETP.GE.AND UP0, UPT, UR8, 0x7, UPT ;  /* 0x000000070800788c */ /* 0x000fe2000bf06270 */
[----:B0-----:R-:W-:-:S04]  /*0220*/  ISETP.GE.AND P0, PT, R7, UR5, PT ;  /* 0x0000000507007c0c */ /* 0x001fc8000bf06270 */
[C---:B------:R-:W-:Y:S01]  /*0230*/  ISETP.GT.AND P0, PT, R7.reuse, -0x1, !P0 ;  /* 0xffffffff0700780c */ /* 0x040fe20004704270 */
[----:B-1----:R-:W-:-:S03]  /*0240*/  IMAD R7, R7, UR6, RZ ;  /* 0x0000000607077c24 */ /* 0x002fc6000f8e02ff */
[----:B------:R-:W-:Y:S09]  /*0250*/  BRA.U !UP0, `(.L_x_11) ;  /* 0x0000000508487547 */ /* 0x000ff2000b800000 */
[----:B------:R-:W-:Y:S01]  /*0260*/  UMOV UR5, 0x10 ;  /* 0x0000001000057882 */ /* 0x000fe20000000000 */
[----:B------:R-:W-:Y:S01]  /*0270*/  IMAD.IADD R6, R4, 0x1, R7 ;  /* 0x0000000104067824 */ /* 0x000fe200078e0207 */
[----:B------:R-:W-:Y:S01]  /*0280*/  UIMAD UR5, UR4, 0x64, UR5 ;  /* 0x00000064040578a4 */ /* 0x000fe2000f8e0205 */
[----:B------:R-:W-:Y:S01]  /*0290*/  IMAD.MOV.U32 R11, RZ, RZ, R4 ;  /* 0x000000ffff0b7224 */ /* 0x000fe200078e0004 */
[----:B------:R-:W0:Y:S04]  /*02a0*/  LDCU UR6, c[0x0][0x394] ;  /* 0x00007280ff0677ac */ /* 0x000e280008000800 */
[----:B------:R-:W-:Y:S01]  /*02b0*/  IMAD.U32 R10, RZ, RZ, UR5 ;  /* 0x00000005ff0a7e24 */ /* 0x000fe2000f8e00ff */
[----:B------:R-:W1:Y:S01]  /*02c0*/  LDCU.64 UR16, c[0x0][0x380] ;  /* 0x00007000ff1077ac */ /* 0x000e620008000a00 */
[----:B------:R-:W-:Y:S01]  /*02d0*/  UMOV UR11, 0x3 ;  /* 0x00000003000b7882 */ /* 0x000fe20000000000 */
[----:B------:R-:W-:-:S05]  /*02e0*/  UMOV UR5, UR7 ;  /* 0x0000000700057c82 */ /* 0x000fca0008000000 */
.L_x_12:
[C---:B0-----:R-:W-:Y:S01]  /*02f0*/  ISETP.GE.AND P3, PT, R11.reuse, UR6, PT ;  /* 0x000000060b007c0c */ /* 0x041fe2000bf66270 */
[C---:B------:R-:W-:Y:S01]  /*0300*/  VIADD R2, R11.reuse, 0x1 ;  /* 0x000000010b027836 */ /* 0x040fe20000000000 */
[----:B------:R-:W-:Y:S01]  /*0310*/  UIADD3 UR12, UPT, UPT, UR11, -0x3, URZ ;  /* 0xfffffffd0b0c7890 */ /* 0x000fe2000fffe0ff */
[----:B------:R-:W-:Y:S02]  /*0320*/  SHF.R.S32.HI R9, RZ, 0x1f, R7 ;  /* 0x0000001fff097819 */ /* 0x000fe40000011407 */
[----:B------:R-:W-:Y:S01]  /*0330*/  ISETP.GT.AND P3, PT, R11, -0x1, !P3 ;  /* 0xffffffff0b00780c */ /* 0x000fe20005f64270 */
[----:B------:R-:W-:Y:S01]  /*0340*/  USHF.R.S32.HI UR13, URZ, 0x1f, UR12 ;  /* 0x0000001fff0d7899 */ /* 0x000fe2000801140c */
[C---:B------:R-:W-:Y:S02]  /*0350*/  ISETP.GE.AND P2, PT, R2.reuse, UR6, PT ;  /* 0x0000000602007c0c */ /* 0x040fe4000bf46270 */
[----:B------:R-:W-:Y:S02]  /*0360*/  PLOP3.LUT P3, PT, P0, P3, PT, 0x80, 0x8 ;  /* 0x000000000008781c */ /* 0x000fe40000767070 */
[----:B------:R-:W-:-:S02]  /*0370*/  ISETP.GT.AND P2, PT, R2, -0x1, !P2 ;  /* 0xffffffff0200780c */ /* 0x000fc40005744270 */
[--C-:B------:R-:W-:Y:S02]  /*0380*/  SHF.R.S32.HI R2, RZ, 0x1f, R4.reuse ;  /* 0x0000001fff027819 */ /* 0x100fe40000011404 */
[----:B------:R-:W-:Y:S02]  /*0390*/  IADD3 R15, P1, P4, R7, UR12, R4 ;  /* 0x0000000c070f7c10 */ /* 0x000fe4000fc3e004 */
[----:B------:R-:W-:Y:S02]  /*03a0*/  PLOP3.LUT P2, PT, P0, P2, PT, 0x80, 0x8 ;  /* 0x000000000008781c */ /* 0x000fe40000745070 */
[----:B------:R-:W-:Y:S02]  /*03b0*/  IADD3.X R16, PT, PT, R9, UR13, R2, P1, P4 ;  /* 0x0000000d09107c10 */ /* 0x000fe40008fe8402 */
[C---:B-1----:R-:W-:Y:S01]  /*03c0*/  LEA R8, P1, R15.reuse, UR16, 0x2 ;  /* 0x000000100f087c11 */ /* 0x042fe2000f8210ff */
[----:B------:R-:W0:Y:S03]  /*03d0*/  @P3 LDC.64 R12, c[0x0][0x380] ;  /* 0x0000e000ff0c3b82 */ /* 0x000e260000000a00 */
[----:B------:R-:W-:-:S05]  /*03e0*/  LEA.HI.X R9, R15, UR17, R16, 0x2, P1 ;  /* 0x000000110f097c11 */ /* 0x000fca00088f1410 */
[----:B------:R-:W2:Y:S01]  /*03f0*/  @P2 LDG.E R15, desc[UR14][R8.64+0x4] ;  /* 0x0000040e080f2981 */ /* 0x000ea2000c1e1900 */
[----:B0-----:R-:W-:-:S06]  /*0400*/  @P3 IMAD.WIDE R12, R6, 0x4, R12 ;  /* 0x00000004060c3825 */ /* 0x001fcc00078e020c */
[----:B------:R0:W3:Y:S01]  /*0410*/  @P3 LDG.E R12, desc[UR14][R12.64] ;  /* 0x0000000e0c0c3981 */ /* 0x0000e2000c1e1900 */
[----:B------:R-:W3:Y:S01]  /*0420*/  @P3 LDC R16, c[0x3][R10+-0x10] ;  /* 0x00fffc000a103b82 */ /* 0x000ee20000000800 */
[C---:B------:R-:W-:Y:S02]  /*0430*/  VIADD R17, R11.reuse, 0x2 ;  /* 0x000000020b117836 */ /* 0x040fe40000000000 */
[----:B------:R-:W-:-:S05]  /*0440*/  VIADD R19, R11, 0x3 ;  /* 0x000000030b137836 */ /* 0x000fca0000000000 */
[----:B------:R-:W2:Y:S01]  /*0450*/  @P2 LDC R18, c[0x3][R10+-0xc] ;  /* 0x00fffd000a122b82 */ /* 0x000ea20000000800 */
[----:B------:R-:W-:Y:S01]  /*0460*/  ISETP.GE.AND P1, PT, R17, UR6, PT ;  /* 0x0000000611007c0c */ /* 0x000fe2000bf26270 */
[----:B------:R-:W-:Y:S01]  /*0470*/  VIADD R20, R11, 0x4 ;  /* 0x000000040b147836 */ /* 0x000fe20000000000 */
[----:B------:R-:W-:Y:S02]  /*0480*/  ISETP.GE.AND P6, PT, R19, UR6, PT ;  /* 0x0000000613007c0c */ /* 0x000fe4000bfc6270 */
[----:B------:R-:W-:Y:S01]  /*0490*/  ISETP.GT.AND P1, PT, R17, -0x1, !P1 ;  /* 0xffffffff1100780c */ /* 0x000fe20004f24270 */
[----:B0-----:R-:W-:Y:S01]  /*04a0*/  VIADD R13, R11, 0x5 ;  /* 0x000000050b0d7836 */ /* 0x001fe20000000000 */
[C---:B------:R-:W-:Y:S02]  /*04b0*/  ISETP.GE.AND P5, PT, R20.reuse, UR6, PT ;  /* 0x0000000614007c0c */ /* 0x040fe4000bfa6270 */
[----:B------:R-:W-:Y:S02]  /*04c0*/  ISETP.GT.AND P6, PT, R19, -0x1, !P6 ;  /* 0xffffffff1300780c */ /* 0x000fe400077c4270 */
[----:B------:R-:W-:Y:S01]  /*04d0*/  PLOP3.LUT P1, PT, P0, P1, PT, 0x80, 0x8 ;  /* 0x000000000008781c */ /* 0x000fe20000723070 */
[----:B------:R-:W-:Y:S01]  /*04e0*/  VIADD R17, R11, 0x6 ;  /* 0x000000060b117836 */ /* 0x000fe20000000000 */
[----:B------:R-:W-:-:S02]  /*04f0*/  ISETP.GT.AND P5, PT, R20, -0x1, !P5 ;  /* 0xffffffff1400780c */ /* 0x000fc40006fa4270 */
[C---:B------:R-:W-:Y:S02]  /*0500*/  ISETP.GE.AND P4, PT, R13.reuse, UR6, PT ;  /* 0x000000060d007c0c */ /* 0x040fe4000bf86270 */
[----:B------:R-:W-:Y:S02]  /*0510*/  PLOP3.LUT P5, PT, P0, P5, PT, 0x80, 0x8 ;  /* 0x000000000008781c */ /* 0x000fe400007ab070 */
[----:B------:R-:W-:-:S04]  /*0520*/  ISETP.GT.AND P4, PT, R13, -0x1, !P4 ;  /* 0xffffffff0d00780c */ /* 0x000fc80006784270 */
[----:B------:R-:W-:Y:S01]  /*0530*/  PLOP3.LUT P4, PT, P0, P4, PT, 0x80, 0x8 ;  /* 0x000000000008781c */ /* 0x000fe20000789070 */
[----:B------:R-:W4:-:S12]  /*0540*/  @P1 LDG.E R13, desc[UR14][R8.64+0x8] ;  /* 0x0000080e080d1981 */ /* 0x000f18000c1e1900 */
[----:B------:R-:W5:Y:S01]  /*0550*/  @P4 LDG.E R19, desc[UR14][R8.64+0x14] ;  /* 0x0000140e08134981 */ /* 0x000f62000c1e1900 */
[----:B---3--:R-:W-:Y:S01]  /*0560*/  @P3 FFMA R5, R16, R12, R5 ;  /* 0x0000000c10053223 */ /* 0x008fe20000000005 */
[----:B------:R-:W-:Y:S01]  /*0570*/  PLOP3.LUT P3, PT, P0, P6, PT, 0x80, 0x8 ;  /* 0x000000000008781c */ /* 0x000fe2000076d070 */
[----:B------:R-:W-:Y:S01]  /*0580*/  VIADD R12, R11, 0x7 ;  /* 0x000000070b0c7836 */ /* 0x000fe20000000000 */
[----:B------:R-:W-:Y:S01]  /*0590*/  ISETP.GE.AND P6, PT, R17, UR6, PT ;  /* 0x0000000611007c0c */ /* 0x000fe2000bfc6270 */
[----:B--2---:R-:W-:-:S03]  /*05a0*/  @P2 FFMA R5, R18, R15, R5 ;  /* 0x0000000f12052223 */ /* 0x004fc60000000005 */
[----:B------:R-:W-:Y:S02]  /*05b0*/  ISETP.GT.AND P6, PT, R17, -0x1, !P6 ;  /* 0xffffffff1100780c */ /* 0x000fe400077c4270 */
[C---:B------:R-:W-:Y:S01]  /*05c0*/  ISETP.GE.AND P2, PT, R12.reuse, UR6, PT ;  /* 0x000000060c007c0c */ /* 0x040fe2000bf46270 */
[----:B------:R-:W2:Y:S01]  /*05d0*/  @P5 LDG.E R17, desc[UR14][R8.64+0x10] ;  /* 0x0000100e08115981 */ /* 0x000ea2000c1e1900 */
[----:B------:R-:W-:Y:S02]  /*05e0*/  PLOP3.LUT P6, PT, P0, P6, PT, 0x80, 0x8 ;  /* 0x000000000008781c */ /* 0x000fe400007cd070 */
[----:B------:R-:W-:Y:S01]  /*05f0*/  ISETP.GT.AND P2, PT, R12, -0x1, !P2 ;  /* 0xffffffff0c00780c */ /* 0x000fe20005744270 */
[----:B------:R-:W3:Y:S03]  /*0600*/  @P3 LDG.E R15, desc[UR14][R8.64+0xc] ;  /* 0x00000c0e080f3981 */ /* 0x000ee6000c1e1900 */
[----:B------:R-:W-:-:S07]  /*0610*/  PLOP3.LUT P2, PT, P0, P2, PT, 0x80, 0x8 ;  /* 0x000000000008781c */ /* 0x000fce0000745070 */
[----:B------:R-:W5:Y:S06]  /*0620*/  @P6 LDG.E R21, desc[UR14][R8.64+0x18] ;  /* 0x0000180e08156981 */ /* 0x000f6c000c1e1900 */
[----:B------:R-:W5:Y:S01]  /*0630*/  @P2 LDG.E R23, desc[UR14][R8.64+0x1c] ;  /* 0x00001c0e08172981 */ /* 0x000f62000c1e1900 */
[----:B------:R-:W4:Y:S08]  /*0640*/  @P1 LDC R12, c[0x3][R10+-0x8] ;  /* 0x00fffe000a0c1b82 */ /* 0x000f300000000800 */
[----:B------:R0:W3:Y:S08]  /*0650*/  @P3 LDC R16, c[0x3][R10+-0x4] ;  /* 0x00ffff000a103b82 */ /* 0x0000f00000000800 */
[----:B------:R0:W2:Y:S08]  /*0660*/  @P5 LDC R18, c[0x3][R10] ;  /* 0x00c000000a125b82 */ /* 0x0000b00000000800 */
[----:B------:R0:W5:Y:S08]  /*0670*/  @P4 LDC R20, c[0x3][R10+0x4] ;  /* 0x00c001000a144b82 */ /* 0x0001700000000800 */
[----:B------:R0:W1:Y:S01]  /*0680*/  @P6 LDC R22, c[0x3][R10+0x8] ;  /* 0x00c002000a166b82 */ /* 0x0000620000000800 */
[----:B----4-:R-:W-:-:S07]  /*0690*/  @P1 FFMA R5, R12, R13, R5 ;  /* 0x0000000d0c051223 */ /* 0x010fce0000000005 */
[----:B------:R0:W4:Y:S01]  /*06a0*/  @P2 LDC R24, c[0x3][R10+0xc] ;  /* 0x00c003000a182b82 */ /* 0x0001220000000800 */
[----:B------:R-:W-:-:S04]  /*06b0*/  UIADD3 UR5, UPT, UPT, UR5, 0x8, URZ ;  /* 0x0000000805057890 */ /* 0x000fc8000fffe0ff */
[----:B------:R-:W-:Y:S01]  /*06c0*/  UISETP.NE.AND UP0, UPT, UR5, URZ, UPT ;  /* 0x000000ff0500728c */ /* 0x000fe2000bf05270 */
[----:B------:R-:W-:Y:S02]  /*06d0*/  VIADD R11, R11, 0x8 ;  /* 0x000000080b0b7836 */ /* 0x000fe40000000000 */
[----:B0-----:R-:W-:Y:S02]  /*06e0*/  VIADD R10, R10, 0x20 ;  /* 0x000000200a0a7836 */ /* 0x001fe40000000000 */
[----:B------:R-:W-:Y:S01]  /*06f0*/  VIADD R6, R6, 0x8 ;  /* 0x0000000806067836 */ /* 0x000fe20000000000 */
[----:B------:R-:W-:Y:S01]  /*0700*/  UIADD3 UR11, UPT, UPT, UR11, 0x8, URZ ;  /* 0x000000080b0b7890 */ /* 0x000fe2000fffe0ff */
[----:B---3--:R-:W-:-:S04]  /*0710*/  @P3 FFMA R5, R16, R15, R5 ;  /* 0x0000000f10053223 */ /* 0x008fc80000000005 */
[----:B--2---:R-:W-:-:S04]  /*0720*/  @P5 FFMA R5, R18, R17, R5 ;  /* 0x0000001112055223 */ /* 0x004fc80000000005 */
[----:B-----5:R-:W-:-:S04]  /*0730*/  @P4 FFMA R5, R20, R19, R5 ;  /* 0x0000001314054223 */ /* 0x020fc80000000005 */
[----:B-1----:R-:W-:-:S04]  /*0740*/  @P6 FFMA R5, R22, R21, R5 ;  /* 0x0000001516056223 */ /* 0x002fc80000000005 */
[----:B----4-:R-:W-:Y:S01]  /*0750*/  @P2 FFMA R5, R24, R23, R5 ;  /* 0x0000001718052223 */ /* 0x010fe20000000005 */
[----:B------:R-:W-:Y:S06]  /*0760*/  BRA.U UP0, `(.L_x_12) ;  /* 0xfffffff900e07547 */ /* 0x000fec000b83ffff */
[----:B------:R-:W-:-:S07]  /*0770*/  IMAD.U32 R9, RZ, RZ, UR10 ;  /* 0x0000000aff097e24 */ /* 0x000fce000f8e00ff */
.L_x_11:
[----:B------:R-:W-:Y:S02]  /*0780*/  ULOP3.LUT UR5, UR9, 0x6, URZ, 0xc0, !UPT ;  /* 0x0000000609057892 */ /* 0x000fe4000f8ec0ff */
[----:B------:R-:W-:Y:S02]  /*0790*/  ULOP3.LUT UP1, URZ, UR9, 0x2, URZ, 0xc0, !UPT ;  /* 0x0000000209ff7892 */ /* 0x000fe4000f82c0ff */
[----:B------:R-:W-:Y:S02]  /*07a0*/  UISETP.GE.U32.AND UP0, UPT, UR5, 0x3, UPT ;  /* 0x000000030500788c */ /* 0x000fe4000bf06070 */
[----:B------:R-:W-:-:S07]  /*07b0*/  UIMAD UR5, UR4, 0x64, URZ ;  /* 0x00000064040578a4 */ /* 0x000fce000f8e02ff */
[----:B------:R-:W-:Y:S05]  /*07c0*/  BRA.U !UP0, `(.L_x_13) ;  /* 0x00000001089c7547 */ /* 0x000fea000b800000 */
[----:B------:R-:W-:Y:S01]  /*07d0*/  IMAD.IADD R6, R4, 0x1, R9 ;  /* 0x0000000104067824 */ /* 0x000fe200078e0209 */
[----:B------:R-:W0:Y:S01]  /*07e0*/  LDCU.64 UR12, c[0x0][0x380] ;  /* 0x00007000ff0c77ac */ /* 0x000e220008000a00 */
[----:B------:R-:W-:Y:S02]  /*07f0*/  SHF.R.S32.HI R15, RZ, 0x1f, R7 ;  /* 0x0000001fff0f7819 */ /* 0x000fe40000011407 */
[C---:B------:R-:W-:Y:S01]  /*0800*/  VIADD R8, R6.reuse, 0x1 ;  /* 0x0000000106087836 */ /* 0x040fe20000000000 */
[C---:B------:R-:W-:Y:S01]  /*0810*/  ISETP.GE.AND P1, PT, R6.reuse, UR6, PT ;  /* 0x0000000606007c0c */ /* 0x040fe2000bf26270 */
[C---:B------:R-:W-:Y:S02]  /*0820*/  VIADD R12, R6.reuse, 0x2 ;  /* 0x00000002060c7836 */ /* 0x040fe40000000000 */
[C---:B------:R-:W-:Y:S01]  /*0830*/  VIADD R16, R6.reuse, 0x3 ;  /* 0x0000000306107836 */ /* 0x040fe20000000000 */
[----:B------:R-:W-:Y:S02]  /*0840*/  ISETP.GT.AND P1, PT, R6, -0x1, !P1 ;  /* 0xffffffff0600780c */ /* 0x000fe40004f24270 */
[----:B------:R-:W-:-:S02]  /*0850*/  ISETP.GE.AND P4, PT, R8, UR6, PT ;  /* 0x0000000608007c0c */ /* 0x000fc4000bf86270 */
[----:B------:R-:W-:Y:S02]  /*0860*/  PLOP3.LUT P1, PT, P0, P1, PT, 0x80, 0x8 ;  /* 0x000000000008781c */ /* 0x000fe40000723070 */
[----:B------:R-:W-:Y:S02]  /*0870*/  ISETP.GE.AND P2, PT, R12, UR6, PT ;  /* 0x000000060c007c0c */ /* 0x000fe4000bf46270 */
[----:B------:R-:W-:Y:S02]  /*0880*/  ISETP.GT.AND P4, PT, R8, -0x1, !P4 ;  /* 0xffffffff0800780c */ /* 0x000fe40006784270 */
[----:B------:R-:W-:Y:S02]  /*0890*/  ISETP.GT.AND P2, PT, R12, -0x1, !P2 ;  /* 0xffffffff0c00780c */ /* 0x000fe40005744270 */
[----:B------:R-:W-:Y:S02]  /*08a0*/  ISETP.GE.AND P3, PT, R16, UR6, PT ;  /* 0x0000000610007c0c */ /* 0x000fe4000bf66270 */
[----:B------:R-:W-:-:S02]  /*08b0*/  PLOP3.LUT P4, PT, P0, P4, PT, 0x80, 0x8 ;  /* 0x000000000008781c */ /* 0x000fc40000789070 */
[----:B------:R-:W-:Y:S01]  /*08c0*/  ISETP.GT.AND P3, PT, R16, -0x1, !P3 ;  /* 0xffffffff1000780c */ /* 0x000fe20005f64270 */
[----:B------:R-:W1:Y:S01]  /*08d0*/  @P1 LDC.64 R10, c[0x0][0x380] ;  /* 0x0000e000ff0a1b82 */ /* 0x000e620000000a00 */
[C---:B------:R-:W-:Y:S01]  /*08e0*/  @P1 IMAD.IADD R13, R7.reuse, 0x1, R6 ;  /* 0x00000001070d1824 */ /* 0x040fe200078e0206 */
[----:B------:R-:W-:Y:S02]  /*08f0*/  IADD3 R6, P5, P6, R7, R9, R4 ;  /* 0x0000000907067210 */ /* 0x000fe40007ebe004 */
[----:B------:R-:W-:Y:S02]  /*0900*/  PLOP3.LUT P2, PT, P0, P2, PT, 0x80, 0x8 ;  /* 0x000000000008781c */ /* 0x000fe40000745070 */
[----:B------:R-:W-:Y:S01]  /*0910*/  PLOP3.LUT P3, PT, P0, P3, PT, 0x80, 0x8 ;  /* 0x000000000008781c */ /* 0x000fe20000767070 */
[----:B-1----:R-:W-:Y:S01]  /*0920*/  @P1 IMAD.WIDE R12, R13, 0x4, R10 ;  /* 0x000000040d0c1825 */ /* 0x002fe200078e020a */
[----:B------:R-:W-:Y:S02]  /*0930*/  IADD3.X R11, PT, PT, R15, RZ, R2, P5, P6 ;  /* 0x000000ff0f0b7210 */ /* 0x000fe40002fec402 */
[----:B0-----:R-:W-:-:S03]  /*0940*/  LEA R10, P5, R6, UR12, 0x2 ;  /* 0x0000000c060a7c11 */ /* 0x001fc6000f8a10ff */
[----:B------:R-:W2:Y:S01]  /*0950*/  @P1 LDG.E R12, desc[UR14][R12.64] ;  /* 0x0000000e0c0c1981 */ /* 0x000ea2000c1e1900 */
[----:B------:R-:W-:-:S05]  /*0960*/  LEA.HI.X R11, R6, UR13, R11, 0x2, P5 ;  /* 0x0000000d060b7c11 */ /* 0x000fca000a8f140b */
[----:B------:R-:W3:Y:S04]  /*0970*/  @P4 LDG.E R15, desc[UR14][R10.64+0x4] ;  /* 0x0000040e0a0f4981 */ /* 0x000ee8000c1e1900 */
[----:B------:R-:W4:Y:S04]  /*0980*/  @P2 LDG.E R17, desc[UR14][R10.64+0x8] ;  /* 0x0000080e0a112981 */ /* 0x000f28000c1e1900 */
[----:B------:R-:W5:Y:S01]  /*0990*/  @P3 LDG.E R19, desc[UR14][R10.64+0xc] ;  /* 0x00000c0e0a133981 */ /* 0x000f62000c1e1900 */
[----:B------:R-:W-:-:S04]  /*09a0*/  LEA R6, R9, UR5, 0x2 ;  /* 0x0000000509067c11 */ /* 0x000fc8000f8e10ff */
[----:B------:R-:W2:Y:S08]  /*09b0*/  @P1 LDC R8, c[0x3][R6] ;  /* 0x00c0000006081b82 */ /* 0x000eb00000000800 */
[----:B------:R-:W3:Y:S08]  /*09c0*/  @P4 LDC R16, c[0x3][R6+0x4] ;  /* 0x00c0010006104b82 */ /* 0x000ef00000000800 */
[----:B------:R-:W4:Y:S08]  /*09d0*/  @P2 LDC R18, c[0x3][R6+0x8] ;  /* 0x00c0020006122b82 */ /* 0x000f300000000800 */
[----:B------:R-:W5:Y:S01]  /*09e0*/  @P3 LDC R20, c[0x3][R6+0xc] ;  /* 0x00c0030006143b82 */ /* 0x000f620000000800 */
[----:B------:R-:W-:-:S02]  /*09f0*/  VIADD R9, R9, 0x4 ;  /* 0x0000000409097836 */ /* 0x000fc40000000000 */
[----:B--2---:R-:W-:-:S04]  /*0a00*/  @P1 FFMA R5, R8, R12, R5 ;  /* 0x0000000c08051223 */ /* 0x004fc80000000005 */
[----:B---3--:R-:W-:-:S04]  /*0a10*/  @P4 FFMA R5, R16, R15, R5 ;  /* 0x0000000f10054223 */ /* 0x008fc80000000005 */
[----:B----4-:R-:W-:-:S04]  /*0a20*/  @P2 FFMA R5, R18, R17, R5 ;  /* 0x0000001112052223 */ /* 0x010fc80000000005 */
[----:B-----5:R-:W-:-:S07]  /*0a30*/  @P3 FFMA R5, R20, R19, R5 ;  /* 0x0000001314053223 */ /* 0x020fce0000000005 */
.L_x_13:
[----:B------:R-:W-:Y:S05]  /*0a40*/  BRA.U !UP1, `(.L_x_14) ;  /* 0x0000000109687547 */ /* 0x000fea000b800000 */
[----:B------:R-:W-:-:S04]  /*0a50*/  IMAD.IADD R6, R4, 0x1, R9 ;  /* 0x0000000104067824 */ /* 0x000fc800078e0209 */
[C---:B------:R-:W-:Y:S01]  /*0a60*/  VIADD R8, R6.reuse, 0x1 ;  /* 0x0000000106087836 */ /* 0x040fe20000000000 */
[----:B------:R-:W-:-:S04]  /*0a70*/  ISETP.GE.AND P1, PT, R6, UR6, PT ;  /* 0x0000000606007c0c */ /* 0x000fc8000bf26270 */
[----:B------:R-:W-:Y:S02]  /*0a80*/  ISETP.GE.AND P2, PT, R8, UR6, PT ;  /* 0x0000000608007c0c */ /* 0x000fe4000bf46270 */
[----:B------:R-:W-:Y:S02]  /*0a90*/  ISETP.GT.AND P1, PT, R6, -0x1, !P1 ;  /* 0xffffffff0600780c */ /* 0x000fe40004f24270 */
[----:B------:R-:W-:Y:S02]  /*0aa0*/  ISETP.GT.AND P2, PT, R8, -0x1, !P2 ;  /* 0xffffffff0800780c */ /* 0x000fe40005744270 */
[----:B------:R-:W-:Y:S02]  /*0ab0*/  PLOP3.LUT P1, PT, P0, P1, PT, 0x80, 0x8 ;  /* 0x000000000008781c */ /* 0x000fe40000723070 */
[----:B------:R-:W-:-:S11]  /*0ac0*/  PLOP3.LUT P2, PT, P0, P2, PT, 0x80, 0x8 ;  /* 0x000000000008781c */ /* 0x000fd60000745070 */
[----:B------:R-:W0:Y:S01]  /*0ad0*/  @P1 LDC.64 R12, c[0x0][0x380] ;  /* 0x0000e000ff0c1b82 */ /* 0x000e220000000a00 */
[C---:B------:R-:W-:Y:S01]  /*0ae0*/  @P1 IMAD.IADD R15, R7.reuse, 0x1, R6 ;  /* 0x00000001070f1824 */ /* 0x040fe200078e0206 */
[----:B------:R-:W-:Y:S02]  /*0af0*/  @P2 SHF.R.S32.HI R8, RZ, 0x1f, R7 ;  /* 0x0000001fff082819 */ /* 0x000fe40000011407 */
[----:B------:R-:W-:Y:S02]  /*0b00*/  @P2 SHF.R.S32.HI R17, RZ, 0x1f, R9 ;  /* 0x0000001fff112819 */ /* 0x000fe40000011409 */
[----:B------:R-:W-:Y:S02]  /*0b10*/  @P2 IADD3 R19, P3, P4, R7, R9, R4 ;  /* 0x0000000907132210 */ /* 0x000fe40007c7e004 */
[----:B------:R-:W1:Y:S02]  /*0b20*/  @P2 LDC.64 R10, c[0x0][0x380] ;  /* 0x0000e000ff0a2b82 */ /* 0x000e640000000a00 */
[----:B------:R-:W-:Y:S01]  /*0b30*/  @P2 IADD3.X R6, PT, PT, R8, R17, R2, P3, P4 ;  /* 0x0000001108062210 */ /* 0x000fe20001fe8402 */
[----:B0-----:R-:W-:-:S06]  /*0b40*/  @P1 IMAD.WIDE R12, R15, 0x4, R12 ;  /* 0x000000040f0c1825 */ /* 0x001fcc00078e020c */
[----:B------:R-:W2:Y:S01]  /*0b50*/  @P1 LDG.E R12, desc[UR14][R12.64] ;  /* 0x0000000e0c0c1981 */ /* 0x000ea2000c1e1900 */
[----:B-1----:R-:W-:-:S04]  /*0b60*/  @P2 LEA R10, P3, R19, R10, 0x2 ;  /* 0x0000000a130a2211 */ /* 0x002fc800078610ff */
[----:B------:R-:W-:-:S05]  /*0b70*/  @P2 LEA.HI.X R11, R19, R11, R6, 0x2, P3 ;  /* 0x0000000b130b2211 */ /* 0x000fca00018f1406 */
[----:B------:R-:W3:Y:S01]  /*0b80*/  @P2 LDG.E R10, desc[UR14][R10.64+0x4] ;  /* 0x0000040e0a0a2981 */ /* 0x000ee2000c1e1900 */
[----:B------:R-:W-:-:S04]  /*0b90*/  LEA R15, R9, UR5, 0x2 ;  /* 0x00000005090f7c11 */ /* 0x000fc8000f8e10ff */
[----:B------:R-:W2:Y:S08]  /*0ba0*/  @P1 LDC R6, c[0x3][R15] ;  /* 0x00c000000f061b82 */ /* 0x000eb00000000800 */
[----:B------:R-:W3:Y:S01]  /*0bb0*/  @P2 LDC R8, c[0x3][R15+0x4] ;  /* 0x00c001000f082b82 */ /* 0x000ee20000000800 */
[----:B------:R-:W-:Y:S02]  /*0bc0*/  VIADD R9, R9, 0x2 ;  /* 0x0000000209097836 */ /* 0x000fe40000000000 */
[----:B--2---:R-:W-:-:S04]  /*0bd0*/  @P1 FFMA R5, R6, R12, R5 ;  /* 0x0000000c06051223 */ /* 0x004fc80000000005 */
[----:B---3--:R-:W-:-:S07]  /*0be0*/  @P2 FFMA R5, R8, R10, R5 ;  /* 0x0000000a08052223 */ /* 0x008fce0000000005 */
.L_x_14:
[----:B------:R-:W-:Y:S01]  /*0bf0*/  IMAD.IADD R6, R4, 0x1, R9 ;  /* 0x0000000104067824 */ /* 0x000fe200078e0209 */
[----:B------:R-:W-:Y:S04]  /*0c00*/  BSSY.RECONVERGENT B0, `(.L_x_15) ;  /* 0x000000c000007945 */ /* 0x000fe80003800200 */
[----:B------:R-:W-:-:S04]  /*0c10*/  ISETP.GE.AND P1, PT, R6, UR6, PT ;  /* 0x0000000606007c0c */ /* 0x000fc8000bf26270 */
[----:B------:R-:W-:-:S04]  /*0c20*/  ISETP.GT.AND P1, PT, R6, -0x1, !P1 ;  /* 0xffffffff0600780c */ /* 0x000fc80004f24270 */
[----:B------:R-:W-:-:S13]  /*0c30*/  PLOP3.LUT P1, PT, P0, P1, PT, 0x80, 0x8 ;  /* 0x000000000008781c */ /* 0x000fda0000723070 */
[----:B------:R-:W-:Y:S05]  /*0c40*/  @!P1 BRA `(.L_x_16) ;  /* 0x00000000001c9947 */ /* 0x000fea0003800000 */
[----:B------:R-:W0:Y:S01]  /*0c50*/  LDC.64 R10, c[0x0][0x380] ;  /* 0x0000e000ff0a7b82 */ /* 0x000e220000000a00 */
[----:B------:R-:W-:-:S04]  /*0c60*/  IMAD.IADD R7, R7, 0x1, R6 ;  /* 0x0000000107077824 */ /* 0x000fc800078e0206 */
[----:B0-----:R-:W-:-:S06]  /*0c70*/  IMAD.WIDE R6, R7, 0x4, R10 ;  /* 0x0000000407067825 */ /* 0x001fcc00078e020a */
[----:B------:R-:W2:Y:S01]  /*0c80*/  LDG.E R6, desc[UR14][R6.64] ;  /* 0x0000000e06067981 */ /* 0x000ea2000c1e1900 */
[----:B------:R-:W-:-:S04]  /*0c90*/  LEA R9, R9, UR5, 0x2 ;  /* 0x0000000509097c11 */ /* 0x000fc8000f8e10ff */
[----:B------:R-:W2:Y:S02]  /*0ca0*/  LDC R8, c[0x3][R9] ;  /* 0x00c0000009087b82 */ /* 0x000ea40000000800 */
[----:B--2---:R-:W-:-:S07]  /*0cb0*/  FFMA R5, R8, R6, R5 ;  /* 0x0000000608057223 */ /* 0x004fce0000000005 */
.L_x_16:
[----:B------:R-:W-:Y:S05]  /*0cc0*/  BSYNC.RECONVERGENT B0 ;  /* 0x0000000000007941 */ /* 0x000fea0003800200 */
.L_x_15:
[----:B------:R-:W-:Y:S02]  /*0cd0*/  UISETP.NE.AND UP0, UPT, UR4, UR9, UPT ;  /* 0x000000090400728c */ /* 0x000fe4000bf05270 */
[----:B------:R-:W-:-:S07]  /*0ce0*/  UIADD3 UR5, UPT, UPT, UR4, 0x1, URZ ;  /* 0x0000000104057890 */ /* 0x000fce000fffe0ff */
[----:B------:R-:W-:Y:S01]  /*0cf0*/  UMOV UR4, UR5 ;  /* 0x0000000500047c82 */ /* 0x000fe20008000000 */
[----:B------:R-:W-:Y:S05]  /*0d00*/  BRA.U UP0, `(.L_x_17) ;  /* 0xfffffff500307547 */ /* 0x000fea000b83ffff */
.L_x_10:
[----:B------:R-:W0:Y:S01]  /*0d10*/  LDC.64 R6, c[0x0][0x388] ;  /* 0x0000e200ff067b82 */ /* 0x000e220000000a00 */
[----:B------:R-:W-:-:S04]  /*0d20*/  IMAD R3, R0, UR6, R3 ;  /* 0x0000000600037c24 */ /* 0x000fc8000f8e0203 */
[----:B0-----:R-:W-:-:S05]  /*0d30*/  IMAD.WIDE R2, R3, 0x4, R6 ;  /* 0x0000000403027825 */ /* 0x001fca00078e0206 */
[----:B------:R-:W-:Y:S01]  /*0d40*/  STG.E desc[UR14][R2.64], R5 ;  /* 0x0000000502007986 */ /* 0x000fe2000c10190e */
[----:B------:R-:W-:Y:S05]  /*0d50*/  EXIT ;  /* 0x000000000000794d */ /* 0x000fea0003800000 */
.L_x_18:
        /* <DEDUP_REMOVED lines=10> */
.L_x_20:


//--------------------- .nv.shared.reserved.0     --------------------------
	.section	.nv.shared.reserved.0,"aw",@nobits
	.weak		__nv_reservedSMEM_offset_0_alias
	.size		__nv_reservedSMEM_offset_0_alias, 0, 64
	.other		__nv_reservedSMEM_offset_0_alias,@"STO_CUDA_RESERVED_SHARED STV_DEFAULT"
__nv_reservedSMEM_offset_0_alias:
	.zero		0
	.zero		64


//--------------------- .nv.constant0._Z31convolution_3D_const_mem_kernelPfS_iiii --------------------------
	.section	.nv.constant0._Z31convolution_3D_const_mem_kernelPfS_iiii,"a",@progbits
	.sectionflags	@""
	.align	4
.nv.constant0._Z31convolution_3D_const_mem_kernelPfS_iiii:
	.zero		928


//--------------------- .nv.constant0._Z31convolution_2D_const_mem_kernelPfS_iii --------------------------
	.section	.nv.constant0._Z31convolution_2D_const_mem_kernelPfS_iii,"a",@progbits
	.sectionflags	@""
	.align	4
.nv.constant0._Z31convolution_2D_const_mem_kernelPfS_iii:
	.zero		924


//--------------------- SYMBOLS --------------------------

	.type		.nv.reservedSmem.offset0,@object
	.size		.nv.reservedSmem.offset0,0x4
